// auto-generated by cutlass_sweep.gemm — config: {"arch": "sm_100", "cluster_m": 1, "cluster_n": 2, "dtype": "int8", "stages": 3, "tile_k": 128, "tile_m": 128, "tile_n": 64}
#include "cutlass/cutlass.h"
#include "cutlass/gemm/collective/collective_builder.hpp"
#include "cutlass/gemm/device/gemm_universal_adapter.h"
#include "cutlass/gemm/kernel/gemm_universal.hpp"
#include "cutlass/epilogue/collective/collective_builder.hpp"

using ElemA = int8_t;
using ElemB = int8_t;
using ElemCD = int8_t;
using Acc  = int32_t;
using TileShape    = cute::Shape<cute::_128, cute::_64, cute::_128>;
using ClusterShape = cute::Shape<cute::_1, cute::_2, cute::_1>;

using CollectiveEpilogue = typename cutlass::epilogue::collective::CollectiveBuilder<
    cutlass::arch::Sm100, cutlass::arch::OpClassTensorOp,
    TileShape, ClusterShape,
    cutlass::epilogue::collective::EpilogueTileAuto,
    Acc, Acc,
    ElemCD, cutlass::layout::RowMajor, 128 / cutlass::sizeof_bits<ElemCD>::value,
    ElemCD, cutlass::layout::RowMajor, 128 / cutlass::sizeof_bits<ElemCD>::value,
    cutlass::epilogue::collective::EpilogueScheduleAuto
  >::CollectiveOp;

using CollectiveMainloop = typename cutlass::gemm::collective::CollectiveBuilder<
    cutlass::arch::Sm100, cutlass::arch::OpClassTensorOp,
    ElemA, cutlass::layout::RowMajor, 128 / cutlass::sizeof_bits<ElemA>::value,
    ElemB, cutlass::layout::ColumnMajor, 128 / cutlass::sizeof_bits<ElemB>::value,
    Acc,
    TileShape, ClusterShape,
    cutlass::gemm::collective::StageCount<3>,
    cutlass::gemm::collective::KernelScheduleAuto
  >::CollectiveOp;

using GemmKernel = cutlass::gemm::kernel::GemmUniversal<
    cute::Shape<int,int,int,int>,
    CollectiveMainloop,
    CollectiveEpilogue
>;
using Gemm = cutlass::gemm::device::GemmUniversalAdapter<GemmKernel>;

// Force the device kernel symbol into the cubin without needing a host main.
auto* _anchor = &cutlass::device_kernel<GemmKernel>;


// ===== COMPILED SASS (sm_100a) =====

	.target	sm_100a

	.elftype	@"ET_EXEC"


//--------------------- .note.nv.tkinfo           --------------------------
	.section	.note.nv.tkinfo,"",@"SHT_NOTE"
	.sectionflags	@"SHF_NOTE_NV_TKINFO"
	.tkinfo
        /*0018*/ 	.word	0x00000002
        /*0030*/ 	.string	""
        /*0030*/ 	.string	"ptxas"
        /*0030*/ 	.string	"Cuda compilation tools, release 13.0, V13.0.88"
        /*0030*/ 	.string	"Build cuda_13.0.r13.0/compiler.36424714_0"
        /*0030*/ 	.string	"-arch sm_100a -m 64 "



//--------------------- .note.nv.cuinfo           --------------------------
	.section	.note.nv.cuinfo,"",@"SHT_NOTE"
	.sectionflags	@"SHF_NOTE_NV_CUINFO"
        /*0018*/ 	.short	0x0002
        /*001a*/ 	.short	0x0064
        /*001c*/ 	.short	0x0082
	.zero		2


//--------------------- .nv.info                  --------------------------
	.section	.nv.info,"",@"SHT_CUDA_INFO"
	.align	4


	//----- nvinfo : EIATTR_REGCOUNT
	.align		4
        /*0000*/ 	.byte	0x04, 0x2f
        /*0002*/ 	.short	(.L_19 - .L_18)
	.align		4
.L_18:
        /*0004*/ 	.word	index@(_ZN7cutlass13device_kernelINS_4gemm6kernel13GemmUniversalIN4cute5tupleIJiiiiEEENS1_10collective13CollectiveMmaINS1_35MainloopSm100TmaUmmaWarpSpecializedILi3ELi2ELi4ENS5_IJNS4_1CILi1EEENSA_ILi2EEESB_EEEEENS5_IJNSA_ILi128EEENSA_ILi64EEESF_EEEaNS5_IJlSB_lEEEaSI_NS4_8TiledMMAINS4_8MMA_AtomIJNS4_15SM100_MMA_S8_SSIaaiLi128ELi64ELNS4_4UMMA5MajorE0ELSN_0ELNSM_8SaturateE0EEEEEENS4_6LayoutINS5_IJSB_SB_SB_EEENS5_IJNSA_ILi0EEEST_ST_EEEEENS5_IJNS4_10UnderscoreESW_SW_EEEEENS4_23SM90_TMA_LOAD_MULTICASTENS4_14ComposedLayoutINS4_7SwizzleILi3ELi4ELi3EEENS4_18smem_ptr_flag_bitsILi8EEENSR_INS5_IJNSA_ILi8EEESF_EEENS5_IJSF_SB_EEEEEEEvNS4_8identityENS4_13SM90_TMA_LOADES19_vS1A_EENS_8epilogue10collective18CollectiveEpilogueINS1D_23Sm100TmaWarpSpecializedILi1ELi1ELi64ELb0ELb0EEEJSH_NS5_IJNSR_ISF_SB_EENSR_ISG_SB_EEEEEaSI_aSI_NS1D_6fusion15FusionCallbacksIS1H_NS1L_17LinearCombinationIaiaiLNS_15FloatRoundStyleE2EEESH_S1K_JEEENS4_5SM1004TMEM4LOAD26SM100_TMEM_LOAD_32dp32b64xES1B_NS10_INS11_ILi2ELi4ELi3EEES14_NSR_INS5_IJS15_SG_EEENS5_IJSG_SB_EEEEEEENS4_39AutoVectorizingCopyWithAssumedAlignmentILi128EEENS4_14SM90_TMA_STOREES1Z_S21_S21_EEEvvEEEEvNT_6ParamsE)
        /*0008*/ 	.word	0x0000009c


	//----- nvinfo : EIATTR_FRAME_SIZE
	.align		4
.L_19:
        /*000c*/ 	.byte	0x04, 0x11
        /*000e*/ 	.short	(.L_21 - .L_20)
	.align		4
.L_20:
        /*0010*/ 	.word	index@($__internal_2_$__cuda_sm10x_tcgen05_guardrail_trap_unallocated_columns_being_dealloced)
        /*0014*/ 	.word	0x00000000


	//----- nvinfo : EIATTR_FRAME_SIZE
	.align		4
.L_21:
        /*0018*/ 	.byte	0x04, 0x11
        /*001a*/ 	.short	(.L_23 - .L_22)
	.align		4
.L_22:
        /*001c*/ 	.word	index@($__internal_1_$__cuda_sm10x_tcgen05_guardrail_trap_phase_invalid_during_alloc)
        /*0020*/ 	.word	0x00000000


	//----- nvinfo : EIATTR_FRAME_SIZE
	.align		4
.L_23:
        /*0024*/ 	.byte	0x04, 0x11
        /*0026*/ 	.short	(.L_25 - .L_24)
	.align		4
.L_24:
        /*0028*/ 	.word	index@($__internal_0_$__cuda_sm10x_tcgen05_guardrail_trap_col_being_dealloced_not_returned_by_alloc)
        /*002c*/ 	.word	0x00000000


	//----- nvinfo : EIATTR_FRAME_SIZE
	.align		4
.L_25:
        /*0030*/ 	.byte	0x04, 0x11
        /*0032*/ 	.short	(.L_27 - .L_26)
	.align		4
.L_26:
        /*0034*/ 	.word	index@(_ZN7cutlass13device_kernelINS_4gemm6kernel13GemmUniversalIN4cute5tupleIJiiiiEEENS1_10collective13CollectiveMmaINS1_35MainloopSm100TmaUmmaWarpSpecializedILi3ELi2ELi4ENS5_IJNS4_1CILi1EEENSA_ILi2EEESB_EEEEENS5_IJNSA_ILi128EEENSA_ILi64EEESF_EEEaNS5_IJlSB_lEEEaSI_NS4_8TiledMMAINS4_8MMA_AtomIJNS4_15SM100_MMA_S8_SSIaaiLi128ELi64ELNS4_4UMMA5MajorE0ELSN_0ELNSM_8SaturateE0EEEEEENS4_6LayoutINS5_IJSB_SB_SB_EEENS5_IJNSA_ILi0EEEST_ST_EEEEENS5_IJNS4_10UnderscoreESW_SW_EEEEENS4_23SM90_TMA_LOAD_MULTICASTENS4_14ComposedLayoutINS4_7SwizzleILi3ELi4ELi3EEENS4_18smem_ptr_flag_bitsILi8EEENSR_INS5_IJNSA_ILi8EEESF_EEENS5_IJSF_SB_EEEEEEEvNS4_8identityENS4_13SM90_TMA_LOADES19_vS1A_EENS_8epilogue10collective18CollectiveEpilogueINS1D_23Sm100TmaWarpSpecializedILi1ELi1ELi64ELb0ELb0EEEJSH_NS5_IJNSR_ISF_SB_EENSR_ISG_SB_EEEEEaSI_aSI_NS1D_6fusion15FusionCallbacksIS1H_NS1L_17LinearCombinationIaiaiLNS_15FloatRoundStyleE2EEESH_S1K_JEEENS4_5SM1004TMEM4LOAD26SM100_TMEM_LOAD_32dp32b64xES1B_NS10_INS11_ILi2ELi4ELi3EEES14_NSR_INS5_IJS15_SG_EEENS5_IJSG_SB_EEEEEEENS4_39AutoVectorizingCopyWithAssumedAlignmentILi128EEENS4_14SM90_TMA_STOREES1Z_S21_S21_EEEvvEEEEvNT_6ParamsE)
        /*0038*/ 	.word	0x00000000


	//----- nvinfo : EIATTR_MIN_STACK_SIZE
	.align		4
.L_27:
        /*003c*/ 	.byte	0x04, 0x12
        /*003e*/ 	.short	(.L_29 - .L_28)
	.align		4
.L_28:
        /*0040*/ 	.word	index@(_ZN7cutlass13device_kernelINS_4gemm6kernel13GemmUniversalIN4cute5tupleIJiiiiEEENS1_10collective13CollectiveMmaINS1_35MainloopSm100TmaUmmaWarpSpecializedILi3ELi2ELi4ENS5_IJNS4_1CILi1EEENSA_ILi2EEESB_EEEEENS5_IJNSA_ILi128EEENSA_ILi64EEESF_EEEaNS5_IJlSB_lEEEaSI_NS4_8TiledMMAINS4_8MMA_AtomIJNS4_15SM100_MMA_S8_SSIaaiLi128ELi64ELNS4_4UMMA5MajorE0ELSN_0ELNSM_8SaturateE0EEEEEENS4_6LayoutINS5_IJSB_SB_SB_EEENS5_IJNSA_ILi0EEEST_ST_EEEEENS5_IJNS4_10UnderscoreESW_SW_EEEEENS4_23SM90_TMA_LOAD_MULTICASTENS4_14ComposedLayoutINS4_7SwizzleILi3ELi4ELi3EEENS4_18smem_ptr_flag_bitsILi8EEENSR_INS5_IJNSA_ILi8EEESF_EEENS5_IJSF_SB_EEEEEEEvNS4_8identityENS4_13SM90_TMA_LOADES19_vS1A_EENS_8epilogue10collective18CollectiveEpilogueINS1D_23Sm100TmaWarpSpecializedILi1ELi1ELi64ELb0ELb0EEEJSH_NS5_IJNSR_ISF_SB_EENSR_ISG_SB_EEEEEaSI_aSI_NS1D_6fusion15FusionCallbacksIS1H_NS1L_17LinearCombinationIaiaiLNS_15FloatRoundStyleE2EEESH_S1K_JEEENS4_5SM1004TMEM4LOAD26SM100_TMEM_LOAD_32dp32b64xES1B_NS10_INS11_ILi2ELi4ELi3EEES14_NSR_INS5_IJS15_SG_EEENS5_IJSG_SB_EEEEEEENS4_39AutoVectorizingCopyWithAssumedAlignmentILi128EEENS4_14SM90_TMA_STOREES1Z_S21_S21_EEEvvEEEEvNT_6ParamsE)
        /*0044*/ 	.word	0x00000000
.L_29:


//--------------------- .nv.compat                --------------------------
	.section	.nv.compat,"",@"SHT_CUDA_COMPAT_INFO"
	.align	4
        /*0000*/ 	.byte	0x02, 0x09, 0x01, 0x00, 0x02, 0x02, 0x03, 0x00, 0x02, 0x05, 0x06, 0x00, 0x03, 0x07, 0x01, 0x01
        /*0010*/ 	.byte	0x02, 0x03, 0x01, 0x00, 0x02, 0x06, 0x01, 0x00, 0x04, 0x0b, 0x08, 0x00, 0x01, 0x00, 0x00, 0x00
        /*0020*/ 	.byte	0x00, 0x00, 0x00, 0x00


//--------------------- .nv.info._ZN7cutlass13device_kernelINS_4gemm6kernel13GemmUniversalIN4cute5tupleIJiiiiEEENS1_10collective13CollectiveMmaINS1_35MainloopSm100TmaUmmaWarpSpecializedILi3ELi2ELi4ENS5_IJNS4_1CILi1EEENSA_ILi2EEESB_EEEEENS5_IJNSA_ILi128EEENSA_ILi64EEESF_EEEaNS5_IJlSB_lEEEaSI_NS4_8TiledMMAINS4_8MMA_AtomIJNS4_15SM100_MMA_S8_SSIaaiLi128ELi64ELNS4_4UMMA5MajorE0ELSN_0ELNSM_8SaturateE0EEEEEENS4_6LayoutINS5_IJSB_SB_SB_EEENS5_IJNSA_ILi0EEEST_ST_EEEEENS5_IJNS4_10UnderscoreESW_SW_EEEEENS4_23SM90_TMA_LOAD_MULTICASTENS4_14ComposedLayoutINS4_7SwizzleILi3ELi4ELi3EEENS4_18smem_ptr_flag_bitsILi8EEENSR_INS5_IJNSA_ILi8EEESF_EEENS5_IJSF_SB_EEEEEEEvNS4_8identityENS4_13SM90_TMA_LOADES19_vS1A_EENS_8epilogue10collective18CollectiveEpilogueINS1D_23Sm100TmaWarpSpecializedILi1ELi1ELi64ELb0ELb0EEEJSH_NS5_IJNSR_ISF_SB_EENSR_ISG_SB_EEEEEaSI_aSI_NS1D_6fusion15FusionCallbacksIS1H_NS1L_17LinearCombinationIaiaiLNS_15FloatRoundStyleE2EEESH_S1K_JEEENS4_5SM1004TMEM4LOAD26SM100_TMEM_LOAD_32dp32b64xES1B_NS10_INS11_ILi2ELi4ELi3EEES14_NSR_INS5_IJS15_SG_EEENS5_IJSG_SB_EEEEEEENS4_39AutoVectorizingCopyWithAssumedAlignmentILi128EEENS4_14SM90_TMA_STOREES1Z_S21_S21_EEEvvEEEEvNT_6ParamsE --------------------------
	.section	.nv.info._ZN7cutlass13device_kernelINS_4gemm6kernel13GemmUniversalIN4cute5tupleIJiiiiEEENS1_10collective13CollectiveMmaINS1_35MainloopSm100TmaUmmaWarpSpecializedILi3ELi2ELi4ENS5_IJNS4_1CILi1EEENSA_ILi2EEESB_EEEEENS5_IJNSA_ILi128EEENSA_ILi64EEESF_EEEaNS5_IJlSB_lEEEaSI_NS4_8TiledMMAINS4_8MMA_AtomIJNS4_15SM100_MMA_S8_SSIaaiLi128ELi64ELNS4_4UMMA5MajorE0ELSN_0ELNSM_8SaturateE0EEEEEENS4_6LayoutINS5_IJSB_SB_SB_EEENS5_IJNSA_ILi0EEEST_ST_EEEEENS5_IJNS4_10UnderscoreESW_SW_EEEEENS4_23SM90_TMA_LOAD_MULTICASTENS4_14ComposedLayoutINS4_7SwizzleILi3ELi4ELi3EEENS4_18smem_ptr_flag_bitsILi8EEENSR_INS5_IJNSA_ILi8EEESF_EEENS5_IJSF_SB_EEEEEEEvNS4_8identityENS4_13SM90_TMA_LOADES19_vS1A_EENS_8epilogue10collective18CollectiveEpilogueINS1D_23Sm100TmaWarpSpecializedILi1ELi1ELi64ELb0ELb0EEEJSH_NS5_IJNSR_ISF_SB_EENSR_ISG_SB_EEEEEaSI_aSI_NS1D_6fusion15FusionCallbacksIS1H_NS1L_17LinearCombinationIaiaiLNS_15FloatRoundStyleE2EEESH_S1K_JEEENS4_5SM1004TMEM4LOAD26SM100_TMEM_LOAD_32dp32b64xES1B_NS10_INS11_ILi2ELi4ELi3EEES14_NSR_INS5_IJS15_SG_EEENS5_IJSG_SB_EEEEEEENS4_39AutoVectorizingCopyWithAssumedAlignmentILi128EEENS4_14SM90_TMA_STOREES1Z_S21_S21_EEEvvEEEEvNT_6ParamsE,"",@"SHT_CUDA_INFO"
	.sectionflags	@""
	.align	4


	//----- nvinfo : EIATTR_CUDA_API_VERSION
	.align		4
        /*0000*/ 	.byte	0x04, 0x37
        /*0002*/ 	.short	(.L_31 - .L_30)
.L_30:
        /*0004*/ 	.word	0x00000082


	//----- nvinfo : EIATTR_KPARAM_INFO
	.align		4
.L_31:
        /*0008*/ 	.byte	0x04, 0x17
        /*000a*/ 	.short	(.L_33 - .L_32)
.L_32:
        /*000c*/ 	.word	0x00000000
        /*0010*/ 	.short	0x0000
        /*0012*/ 	.short	0x0000
        /*0014*/ 	.byte	0x00, 0xf0, 0x01, 0x20


	//----- nvinfo : EIATTR_AT_ENTRY_FRAGMENTS
	.align		4
.L_33:
        /*0018*/ 	.byte	0x04, 0x4f
        /*001a*/ 	.short	(.L_35 - .L_34)


	//   ....[0]....
.L_34:
        /*001c*/ 	.word	0x00000006


	//----- nvinfo : EIATTR_RESERVED_SMEM_USED
	.align		4
.L_35:
        /*0020*/ 	.byte	0x01, 0x41
	.zero		2


	//----- nvinfo : EIATTR_SPARSE_MMA_MASK
	.align		4
        /*0024*/ 	.byte	0x03, 0x50
        /*0026*/ 	.short	0x0000


	//----- nvinfo : EIATTR_TCGEN05_1CTA_USED
	.align		4
        /*0028*/ 	.byte	0x01, 0x51
	.zero		2


	//----- nvinfo : EIATTR_MAXREG_COUNT
	.align		4
        /*002c*/ 	.byte	0x03, 0x1b
        /*002e*/ 	.short	0x00ff


	//----- nvinfo : EIATTR_NUM_BARRIERS
	.align		4
        /*0030*/ 	.byte	0x02, 0x4c
        /*0032*/ 	.byte	0x07
	.zero		1


	//----- nvinfo : EIATTR_EXTERNS
	.align		4
        /*0034*/ 	.byte	0x04, 0x0f
        /*0036*/ 	.short	(.L_37 - .L_36)


	//   ....[0]....
	.align		4
.L_36:
        /*0038*/ 	.word	index@(__assertfail)


	//----- nvinfo : EIATTR_MERCURY_ISA_VERSION
	.align		4
.L_37:
        /*003c*/ 	.byte	0x03, 0x5f
        /*003e*/ 	.short	0x0101


	//----- nvinfo : EIATTR_INT_WARP_WIDE_INSTR_OFFSETS
	.align		4
        /*0040*/ 	.byte	0x04, 0x31
        /*0042*/ 	.short	(.L_39 - .L_38)


	//   ....[0]....
.L_38:
        /*0044*/ 	.word	0x00003b20


	//   ....[1]....
        /*0048*/ 	.word	0x00003b50


	//   ....[2]....
        /*004c*/ 	.word	0x00003b70


	//   ....[3]....
        /*0050*/ 	.word	0x000046a0


	//   ....[4]....
        /*0054*/ 	.word	0x00004750


	//----- nvinfo : EIATTR_COOP_GROUP_MASK_REGIDS
	.align		4
.L_39:
        /*0058*/ 	.byte	0x04, 0x29
        /*005a*/ 	.short	(.L_41 - .L_40)


	//   ....[0]....
.L_40:
        /*005c*/ 	.word	0xffffffff


	//   ....[1]....
        /*0060*/ 	.word	0xffffffff


	//   ....[2]....
        /*0064*/ 	.word	0xffffffff


	//   ....[3]....
        /*0068*/ 	.word	0xffffffff


	//   ....[4]....
        /*006c*/ 	.word	0xffffffff


	//   ....[5]....
        /*0070*/ 	.word	0xffffffff


	//   ....[6]....
        /*0074*/ 	.word	0xffffffff


	//   ....[7]....
        /*0078*/ 	.word	0xffffffff


	//   ....[8]....
        /*007c*/ 	.word	0xffffffff


	//   ....[9]....
        /*0080*/ 	.word	0xffffffff


	//   ....[10]....
        /*0084*/ 	.word	0xffffffff


	//   ....[11]....
        /*0088*/ 	.word	0xffffffff


	//   ....[12]....
        /*008c*/ 	.word	0xffffffff


	//   ....[13]....
        /*0090*/ 	.word	0xffffffff


	//----- nvinfo : EIATTR_COOP_GROUP_INSTR_OFFSETS
	.align		4
.L_41:
        /*0094*/ 	.byte	0x04, 0x28
        /*0096*/ 	.short	(.L_43 - .L_42)


	//   ....[0]....
.L_42:
        /*0098*/ 	.word	0x00000080


	//   ....[1]....
        /*009c*/ 	.word	0x000004e0


	//   ....[2]....
        /*00a0*/ 	.word	0x00000670


	//   ....[3]....
        /*00a4*/ 	.word	0x000007b0


	//   ....[4]....
        /*00a8*/ 	.word	0x000008b0


	//   ....[5]....
        /*00ac*/ 	.word	0x00000a20


	//   ....[6]....
        /*00b0*/ 	.word	0x00000bc0


	//   ....[7]....
        /*00b4*/ 	.word	0x00000d70


	//   ....[8]....
        /*00b8*/ 	.word	0x00001f60


	//   ....[9]....
        /*00bc*/ 	.word	0x00002d70


	//   ....[10]....
        /*00c0*/ 	.word	0x00002f80


	//   ....[11]....
        /*00c4*/ 	.word	0x00002fb0


	//   ....[12]....
        /*00c8*/ 	.word	0x00003a00


	//   ....[13]....
        /*00cc*/ 	.word	0x00003c30


	//----- nvinfo : EIATTR_VRC_CTA_INIT_COUNT
	.align		4
.L_43:
        /*00d0*/ 	.byte	0x02, 0x4a
        /*00d2*/ 	.byte	0x80
	.zero		1


	//----- nvinfo : EIATTR_SYSCALL_OFFSETS
	.align		4
        /*00d4*/ 	.byte	0x04, 0x46
        /*00d6*/ 	.short	(.L_45 - .L_44)


	//   ....[0]....
.L_44:
        /*00d8*/ 	.word	0x000052d0


	//   ....[1]....
        /*00dc*/ 	.word	0x00005410


	//   ....[2]....
        /*00e0*/ 	.word	0x00005bd0


	//----- nvinfo : EIATTR_MBARRIER_INSTR_OFFSETS
	.align		4
.L_45:
        /*00e4*/ 	.byte	0x04, 0x39
        /*00e6*/ 	.short	(.L_47 - .L_46)


	//   ....[0]....
.L_46:
        /*00e8*/ 	.word	0x00000600
        /*00ec*/ 	.word	0x000000ff
        /*00f0*/ 	.word	0x00000000
        /*00f4*/ 	.short	0x0100
        /*00f6*/ 	.byte	0x04
	.zero		1


	//   ....[1]....
        /*00f8*/ 	.word	0x00000610
        /*00fc*/ 	.word	0x000000ff
        /*0100*/ 	.word	0x00000018
        /*0104*/ 	.short	0x0100
        /*0106*/ 	.byte	0x04
	.zero		1


	//   ....[2]....
        /*0108*/ 	.word	0x00000620
        /*010c*/ 	.word	0x000000ff
        /*0110*/ 	.word	0x00000008
        /*0114*/ 	.short	0x0100
        /*0116*/ 	.byte	0x04
	.zero		1


	//   ....[3]....
        /*0118*/ 	.word	0x00000630
        /*011c*/ 	.word	0x000000ff
        /*0120*/ 	.word	0x00000020
        /*0124*/ 	.short	0x0100
        /*0126*/ 	.byte	0x04
	.zero		1


	//   ....[4]....
        /*0128*/ 	.word	0x00000640
        /*012c*/ 	.word	0x000000ff
        /*0130*/ 	.word	0x00000010
        /*0134*/ 	.short	0x0100
        /*0136*/ 	.byte	0x04
	.zero		1


	//   ....[5]....
        /*0138*/ 	.word	0x00000650
        /*013c*/ 	.word	0x000000ff
        /*0140*/ 	.word	0x00000028
        /*0144*/ 	.short	0x0100
        /*0146*/ 	.byte	0x04
	.zero		1


	//   ....[6]....
        /*0148*/ 	.word	0x00000780
        /*014c*/ 	.word	0x000000ff
        /*0150*/ 	.word	0x00000030
        /*0154*/ 	.short	0x0100
        /*0156*/ 	.byte	0x04
	.zero		1


	//   ....[7]....
        /*0158*/ 	.word	0x00000790
        /*015c*/ 	.word	0x000000ff
        /*0160*/ 	.word	0x00000038
        /*0164*/ 	.short	0x0100
        /*0166*/ 	.byte	0x04
	.zero		1


	//   ....[8]....
        /*0168*/ 	.word	0x00000880
        /*016c*/ 	.word	0x000000ff
        /*0170*/ 	.word	0x00000040
        /*0174*/ 	.short	0x0100
        /*0176*/ 	.byte	0x06
	.zero		1


	//   ....[9]....
        /*0178*/ 	.word	0x00000890
        /*017c*/ 	.word	0x000000ff
        /*0180*/ 	.word	0x00000048
        /*0184*/ 	.short	0x0100
        /*0186*/ 	.byte	0x06
	.zero		1


	//   ....[10]....
        /*0188*/ 	.word	0x000009d0
        /*018c*/ 	.word	0x000000ff
        /*0190*/ 	.word	0x00000050
        /*0194*/ 	.short	0x0100
        /*0196*/ 	.byte	0x06
	.zero		1


	//   ....[11]....
        /*0198*/ 	.word	0x000009e0
        /*019c*/ 	.word	0x000000ff
        /*01a0*/ 	.word	0x00000060
        /*01a4*/ 	.short	0x0100
        /*01a6*/ 	.byte	0x06
	.zero		1


	//   ....[12]....
        /*01a8*/ 	.word	0x000009f0
        /*01ac*/ 	.word	0x000000ff
        /*01b0*/ 	.word	0x00000058
        /*01b4*/ 	.short	0x0100
        /*01b6*/ 	.byte	0x06
	.zero		1


	//   ....[13]....
        /*01b8*/ 	.word	0x00000a00
        /*01bc*/ 	.word	0x000000ff
        /*01c0*/ 	.word	0x00000068
        /*01c4*/ 	.short	0x0100
        /*01c6*/ 	.byte	0x06
	.zero		1


	//   ....[14]....
        /*01c8*/ 	.word	0x00000b30
        /*01cc*/ 	.word	0x000000ff
        /*01d0*/ 	.word	0x00000070
        /*01d4*/ 	.short	0x0100
        /*01d6*/ 	.byte	0x04
	.zero		1


	//   ....[15]....
        /*01d8*/ 	.word	0x00000b40
        /*01dc*/ 	.word	0x000000ff
        /*01e0*/ 	.word	0x00000090
        /*01e4*/ 	.short	0x0100
        /*01e6*/ 	.byte	0x04
	.zero		1


	//   ....[16]....
        /*01e8*/ 	.word	0x00000b50
        /*01ec*/ 	.word	0x000000ff
        /*01f0*/ 	.word	0x00000078
        /*01f4*/ 	.short	0x0100
        /*01f6*/ 	.byte	0x04
	.zero		1


	//   ....[17]....
        /*01f8*/ 	.word	0x00000b60
        /*01fc*/ 	.word	0x000000ff
        /*0200*/ 	.word	0x00000098
        /*0204*/ 	.short	0x0100
        /*0206*/ 	.byte	0x04
	.zero		1


	//   ....[18]....
        /*0208*/ 	.word	0x00000b70
        /*020c*/ 	.word	0x000000ff
        /*0210*/ 	.word	0x00000080
        /*0214*/ 	.short	0x0100
        /*0216*/ 	.byte	0x04
	.zero		1


	//   ....[19]....
        /*0218*/ 	.word	0x00000b80
        /*021c*/ 	.word	0x000000ff
        /*0220*/ 	.word	0x000000a0
        /*0224*/ 	.short	0x0100
        /*0226*/ 	.byte	0x04
	.zero		1


	//   ....[20]....
        /*0228*/ 	.word	0x00000b90
        /*022c*/ 	.word	0x000000ff
        /*0230*/ 	.word	0x00000088
        /*0234*/ 	.short	0x0100
        /*0236*/ 	.byte	0x04
	.zero		1


	//   ....[21]....
        /*0238*/ 	.word	0x00000ba0
        /*023c*/ 	.word	0x000000ff
        /*0240*/ 	.word	0x000000a8
        /*0244*/ 	.short	0x0100
        /*0246*/ 	.byte	0x04
	.zero		1


	//   ....[22]....
        /*0248*/ 	.word	0x00000c90
        /*024c*/ 	.word	0x000000ff
        /*0250*/ 	.word	0x000000b0
        /*0254*/ 	.short	0x0100
        /*0256*/ 	.byte	0x04
	.zero		1


	//   ....[23]....
        /*0258*/ 	.word	0x00000ca0
        /*025c*/ 	.word	0x000000ff
        /*0260*/ 	.word	0x000000c0
        /*0264*/ 	.short	0x0100
        /*0266*/ 	.byte	0x04
	.zero		1


	//   ....[24]....
        /*0268*/ 	.word	0x00000cb0
        /*026c*/ 	.word	0x000000ff
        /*0270*/ 	.word	0x000000b8
        /*0274*/ 	.short	0x0100
        /*0276*/ 	.byte	0x04
	.zero		1


	//   ....[25]....
        /*0278*/ 	.word	0x00000cc0
        /*027c*/ 	.word	0x000000ff
        /*0280*/ 	.word	0x000000c8
        /*0284*/ 	.short	0x0100
        /*0286*/ 	.byte	0x04
	.zero		1


	//   ....[26]....
        /*0288*/ 	.word	0x000017e0
        /*028c*/ 	.word	0x00000000
        /*0290*/ 	.word	0x000000c0
        /*0294*/ 	.short	0x010a
        /*0296*/ 	.byte	0xff
	.zero		1


	//   ....[27]....
        /*0298*/ 	.word	0x00001810
        /*029c*/ 	.word	0x00000000
        /*02a0*/ 	.word	0x000000b0
        /*02a4*/ 	.short	0x0101
        /*02a6*/ 	.byte	0xff
	.zero		1


	//   ....[28]....
        /*02a8*/ 	.word	0x000018e0
        /*02ac*/ 	.word	0x000000ff
        /*02b0*/ 	.word	0x00000018
        /*02b4*/ 	.short	0x010a
        /*02b6*/ 	.byte	0x04
	.zero		1


	//   ....[29]....
        /*02b8*/ 	.word	0x00001960
        /*02bc*/ 	.word	0x000000ff
        /*02c0*/ 	.word	0x00000018
        /*02c4*/ 	.short	0x010a
        /*02c6*/ 	.byte	0x21
	.zero		1


	//   ....[30]....
        /*02c8*/ 	.word	0x00001af0
        /*02cc*/ 	.word	0x000000ff
        /*02d0*/ 	.word	0x00000018
        /*02d4*/ 	.short	0x010a
        /*02d6*/ 	.byte	0x08
	.zero		1


	//   ....[31]....
        /*02d8*/ 	.word	0x00001c10
        /*02dc*/ 	.word	0x000000ff
        /*02e0*/ 	.word	0x00000048
        /*02e4*/ 	.short	0x0101
        /*02e6*/ 	.byte	0x06
	.zero		1


	//   ....[32]....
        /*02e8*/ 	.word	0x00001c30
        /*02ec*/ 	.word	0x000000ff
        /*02f0*/ 	.word	0x00000018
        /*02f4*/ 	.short	0x010a
        /*02f6*/ 	.byte	0x04
	.zero		1


	//   ....[33]....
        /*02f8*/ 	.word	0x00001cb0
        /*02fc*/ 	.word	0x000000ff
        /*0300*/ 	.word	0x00000018
        /*0304*/ 	.short	0x010a
        /*0306*/ 	.byte	0x11
	.zero		1


	//   ....[34]....
        /*0308*/ 	.word	0x00001e40
        /*030c*/ 	.word	0x000000ff
        /*0310*/ 	.word	0x00000018
        /*0314*/ 	.short	0x010a
        /*0316*/ 	.byte	0x07
	.zero		1


	//   ....[35]....
        /*0318*/ 	.word	0x00001f90
        /*031c*/ 	.word	0x00000003
        /*0320*/ 	.word	0x00000050
        /*0324*/ 	.short	0x010a
        /*0326*/ 	.byte	0xff
	.zero		1


	//   ....[36]....
        /*0328*/ 	.word	0x000020e0
        /*032c*/ 	.word	0x00000000
        /*0330*/ 	.word	0x00000000
        /*0334*/ 	.short	0x0101
        /*0336*/ 	.byte	0xff
	.zero		1


	//   ....[37]....
        /*0338*/ 	.word	0x00002680
        /*033c*/ 	.word	0x000000ff
        /*0340*/ 	.word	0x00000000
        /*0344*/ 	.short	0x010a
        /*0346*/ 	.byte	0x04
	.zero		1


	//   ....[38]....
        /*0348*/ 	.word	0x00002710
        /*034c*/ 	.word	0x000000ff
        /*0350*/ 	.word	0x00000000
        /*0354*/ 	.short	0x010a
        /*0356*/ 	.byte	0x05
	.zero		1


	//   ....[39]....
        /*0358*/ 	.word	0x000027b0
        /*035c*/ 	.word	0x00000000
        /*0360*/ 	.word	0x00000000
        /*0364*/ 	.short	0x010a
        /*0366*/ 	.byte	0xff
	.zero		1


	//   ....[40]....
        /*0368*/ 	.word	0x000028d0
        /*036c*/ 	.word	0x00000002
        /*0370*/ 	.word	0x000000b0
        /*0374*/ 	.short	0x010a
        /*0376*/ 	.byte	0xff
	.zero		1


	//   ....[41]....
        /*0378*/ 	.word	0x00002940
        /*037c*/ 	.word	0x00000002
        /*0380*/ 	.word	0x00000000
        /*0384*/ 	.short	0x0101
        /*0386*/ 	.byte	0xff
	.zero		1


	//   ....[42]....
        /*0388*/ 	.word	0x00002960
        /*038c*/ 	.word	0x000000ff
        /*0390*/ 	.word	0x00000060
        /*0394*/ 	.short	0x010a
        /*0396*/ 	.byte	0x04
	.zero		1


	//   ....[43]....
        /*0398*/ 	.word	0x00002a80
        /*039c*/ 	.word	0x00000002
        /*03a0*/ 	.word	0x00000050
        /*03a4*/ 	.short	0x010a
        /*03a6*/ 	.byte	0xff
	.zero		1


	//   ....[44]....
        /*03a8*/ 	.word	0x00002b80
        /*03ac*/ 	.word	0x00000002
        /*03b0*/ 	.word	0x00000000
        /*03b4*/ 	.short	0x0101
        /*03b6*/ 	.byte	0xff
	.zero		1


	//   ....[45]....
        /*03b8*/ 	.word	0x00002c10
        /*03bc*/ 	.word	0x000000ff
        /*03c0*/ 	.word	0x00000060
        /*03c4*/ 	.short	0x0106
        /*03c6*/ 	.byte	0x04
	.zero		1


	//   ....[46]....
        /*03c8*/ 	.word	0x00002c30
        /*03cc*/ 	.word	0x000000ff
        /*03d0*/ 	.word	0x00000060
        /*03d4*/ 	.short	0x010a
        /*03d6*/ 	.byte	0x04
	.zero		1


	//   ....[47]....
        /*03d8*/ 	.word	0x00002cc0
        /*03dc*/ 	.word	0x000000ff
        /*03e0*/ 	.word	0x00000060
        /*03e4*/ 	.short	0x0106
        /*03e6*/ 	.byte	0x07
	.zero		1


	//   ....[48]....
        /*03e8*/ 	.word	0x00002d00
        /*03ec*/ 	.word	0x00000000
        /*03f0*/ 	.word	0x00000060
        /*03f4*/ 	.short	0x010a
        /*03f6*/ 	.byte	0xff
	.zero		1


	//   ....[49]....
        /*03f8*/ 	.word	0x00003250
        /*03fc*/ 	.word	0x00000000
        /*0400*/ 	.word	0x00000050
        /*0404*/ 	.short	0x010a
        /*0406*/ 	.byte	0xff
	.zero		1


	//   ....[50]....
        /*0408*/ 	.word	0x00003360
        /*040c*/ 	.word	0x00000003
        /*0410*/ 	.word	0x00000000
        /*0414*/ 	.short	0x0101
        /*0416*/ 	.byte	0xff
	.zero		1


	//   ....[51]....
        /*0418*/ 	.word	0x00003370
        /*041c*/ 	.word	0x000000ff
        /*0420*/ 	.word	0x00000000
        /*0424*/ 	.short	0x010a
        /*0426*/ 	.byte	0x04
	.zero		1


	//   ....[52]....
        /*0428*/ 	.word	0x00003390
        /*042c*/ 	.word	0x000000ff
        /*0430*/ 	.word	0x00000090
        /*0434*/ 	.short	0x010a
        /*0436*/ 	.byte	0x1e
	.zero		1


	//   ....[53]....
        /*0438*/ 	.word	0x00003460
        /*043c*/ 	.word	0x000000ff
        /*0440*/ 	.word	0x00000000
        /*0444*/ 	.short	0x010a
        /*0446*/ 	.byte	0x05
	.zero		1


	//   ....[54]....
        /*0448*/ 	.word	0x000035a0
        /*044c*/ 	.word	0x000000ff
        /*0450*/ 	.word	0x00000000
        /*0454*/ 	.short	0x010a
        /*0456*/ 	.byte	0x04
	.zero		1


	//   ....[55]....
        /*0458*/ 	.word	0x00003830
        /*045c*/ 	.word	0x000000ff
        /*0460*/ 	.word	0x00000000
        /*0464*/ 	.short	0x010a
        /*0466*/ 	.byte	0x04
	.zero		1


	//   ....[56]....
        /*0468*/ 	.word	0x000038c0
        /*046c*/ 	.word	0x000000ff
        /*0470*/ 	.word	0x00000000
        /*0474*/ 	.short	0x010a
        /*0476*/ 	.byte	0x05
	.zero		1


	//   ....[57]....
        /*0478*/ 	.word	0x00003950
        /*047c*/ 	.word	0x000000ff
        /*0480*/ 	.word	0x00000000
        /*0484*/ 	.short	0x010a
        /*0486*/ 	.byte	0x05
	.zero		1


	//   ....[58]....
        /*0488*/ 	.word	0x000039e0
        /*048c*/ 	.word	0x000000ff
        /*0490*/ 	.word	0x00000000
        /*0494*/ 	.short	0x010a
        /*0496*/ 	.byte	0x04
	.zero		1


	//   ....[59]....
        /*0498*/ 	.word	0x00003e80
        /*049c*/ 	.word	0x00000007
        /*04a0*/ 	.word	0x00000050
        /*04a4*/ 	.short	0x010a
        /*04a6*/ 	.byte	0xff
	.zero		1


	//   ....[60]....
        /*04a8*/ 	.word	0x00003ff0
        /*04ac*/ 	.word	0x00000000
        /*04b0*/ 	.word	0x00000000
        /*04b4*/ 	.short	0x0101
        /*04b6*/ 	.byte	0xff
	.zero		1


	//   ....[61]....
        /*04b8*/ 	.word	0x00004460
        /*04bc*/ 	.word	0x000000ff
        /*04c0*/ 	.word	0x00000048
        /*04c4*/ 	.short	0x010a
        /*04c6*/ 	.byte	0x11
	.zero		1


	//   ....[62]....
        /*04c8*/ 	.word	0x000045e0
        /*04cc*/ 	.word	0x000000ff
        /*04d0*/ 	.word	0x00000038
        /*04d4*/ 	.short	0x010a
        /*04d6*/ 	.byte	0x11
	.zero		1


	//   ....[63]....
        /*04d8*/ 	.word	0x000047f0
        /*04dc*/ 	.word	0x000000ff
        /*04e0*/ 	.word	0x00000030
        /*04e4*/ 	.short	0x010b
        /*04e6*/ 	.byte	0x11
	.zero		1


	//   ....[64]....
        /*04e8*/ 	.word	0x00004800
        /*04ec*/ 	.word	0x000000ff
        /*04f0*/ 	.word	0x00000000
        /*04f4*/ 	.short	0x0101
        /*04f6*/ 	.byte	0x30
	.zero		1


	//   ....[65]....
        /*04f8*/ 	.word	0x00004840
        /*04fc*/ 	.word	0x00000000
        /*0500*/ 	.word	0x00000038
        /*0504*/ 	.short	0x010a
        /*0506*/ 	.byte	0xff
	.zero		1


	//   ....[66]....
        /*0508*/ 	.word	0x00004b90
        /*050c*/ 	.word	0x00000003
        /*0510*/ 	.word	0x00000050
        /*0514*/ 	.short	0x010a
        /*0516*/ 	.byte	0xff
	.zero		1


	//   ....[67]....
        /*0518*/ 	.word	0x00004d10
        /*051c*/ 	.word	0x00000000
        /*0520*/ 	.word	0x00000000
        /*0524*/ 	.short	0x0101
        /*0526*/ 	.byte	0xff
	.zero		1


	//   ....[68]....
        /*0528*/ 	.word	0x000057b0
        /*052c*/ 	.word	0x000000ff
        /*0530*/ 	.word	0x00000030
        /*0534*/ 	.short	0x010a
        /*0536*/ 	.byte	0x2c
	.zero		1


	//   ....[69]....
        /*0538*/ 	.word	0x000057c0
        /*053c*/ 	.word	0x00000016
        /*0540*/ 	.word	0x00000070
        /*0544*/ 	.short	0x010a
        /*0546*/ 	.byte	0xff
	.zero		1


	//   ....[70]....
        /*0548*/ 	.word	0x00005950
        /*054c*/ 	.word	0x000000ff
        /*0550*/ 	.word	0x00000030
        /*0554*/ 	.short	0x010a
        /*0556*/ 	.byte	0x2c
	.zero		1


	//   ....[71]....
        /*0558*/ 	.word	0x00005a50
        /*055c*/ 	.word	0x000000ff
        /*0560*/ 	.word	0x00000000
        /*0564*/ 	.short	0x0101
        /*0566*/ 	.byte	0x04
	.zero		1


	//   ....[72]....
        /*0568*/ 	.word	0x00005ab0
        /*056c*/ 	.word	0x00000016
        /*0570*/ 	.word	0x00000070
        /*0574*/ 	.short	0x010a
        /*0576*/ 	.byte	0xff
	.zero		1


	//   ....[73]....
        /*0578*/ 	.word	0x00005f10
        /*057c*/ 	.word	0x000000ff
        /*0580*/ 	.word	0x00000000
        /*0584*/ 	.short	0x0101
        /*0586*/ 	.byte	0x04
	.zero		1


	//   ....[74]....
        /*0588*/ 	.word	0x00007000
        /*058c*/ 	.word	0x00000000
        /*0590*/ 	.word	0x000000c0
        /*0594*/ 	.short	0x010a
        /*0596*/ 	.byte	0xff
	.zero		1


	//   ....[75]....
        /*0598*/ 	.word	0x00007060
        /*059c*/ 	.word	0x00000000
        /*05a0*/ 	.word	0x00000018
        /*05a4*/ 	.short	0x010a
        /*05a6*/ 	.byte	0xff
	.zero		1


	//   ....[76]....
        /*05a8*/ 	.word	0x000070c0
        /*05ac*/ 	.word	0x00000000
        /*05b0*/ 	.word	0x00000018
        /*05b4*/ 	.short	0x010a
        /*05b6*/ 	.byte	0xff
	.zero		1


	//   ....[77]....
        /*05b8*/ 	.word	0x00007110
        /*05bc*/ 	.word	0x00000003
        /*05c0*/ 	.word	0x00000050
        /*05c4*/ 	.short	0x010a
        /*05c6*/ 	.byte	0xff
	.zero		1


	//   ....[78]....
        /*05c8*/ 	.word	0x00007170
        /*05cc*/ 	.word	0x00000000
        /*05d0*/ 	.word	0x00000000
        /*05d4*/ 	.short	0x010a
        /*05d6*/ 	.byte	0xff
	.zero		1


	//   ....[79]....
        /*05d8*/ 	.word	0x000071d0
        /*05dc*/ 	.word	0x00000000
        /*05e0*/ 	.word	0x00000000
        /*05e4*/ 	.short	0x010a
        /*05e6*/ 	.byte	0xff
	.zero		1


	//   ....[80]....
        /*05e8*/ 	.word	0x00007220
        /*05ec*/ 	.word	0x00000002
        /*05f0*/ 	.word	0x000000b0
        /*05f4*/ 	.short	0x010a
        /*05f6*/ 	.byte	0xff
	.zero		1


	//   ....[81]....
        /*05f8*/ 	.word	0x00007280
        /*05fc*/ 	.word	0x00000002
        /*0600*/ 	.word	0x00000060
        /*0604*/ 	.short	0x010a
        /*0606*/ 	.byte	0xff
	.zero		1


	//   ....[82]....
        /*0608*/ 	.word	0x000072d0
        /*060c*/ 	.word	0x00000002
        /*0610*/ 	.word	0x00000050
        /*0614*/ 	.short	0x010a
        /*0616*/ 	.byte	0xff
	.zero		1


	//   ....[83]....
        /*0618*/ 	.word	0x00007330
        /*061c*/ 	.word	0x00000000
        /*0620*/ 	.word	0x00000060
        /*0624*/ 	.short	0x010a
        /*0626*/ 	.byte	0xff
	.zero		1


	//   ....[84]....
        /*0628*/ 	.word	0x00007380
        /*062c*/ 	.word	0x00000000
        /*0630*/ 	.word	0x00000050
        /*0634*/ 	.short	0x010a
        /*0636*/ 	.byte	0xff
	.zero		1


	//   ....[85]....
        /*0638*/ 	.word	0x000073e0
        /*063c*/ 	.word	0x00000002
        /*0640*/ 	.word	0x00000090
        /*0644*/ 	.short	0x010a
        /*0646*/ 	.byte	0xff
	.zero		1


	//   ....[86]....
        /*0648*/ 	.word	0x00007440
        /*064c*/ 	.word	0x00000000
        /*0650*/ 	.word	0x00000000
        /*0654*/ 	.short	0x010a
        /*0656*/ 	.byte	0xff
	.zero		1


	//   ....[87]....
        /*0658*/ 	.word	0x000074a0
        /*065c*/ 	.word	0x00000000
        /*0660*/ 	.word	0x00000000
        /*0664*/ 	.short	0x010a
        /*0666*/ 	.byte	0xff
	.zero		1


	//   ....[88]....
        /*0668*/ 	.word	0x00007500
        /*066c*/ 	.word	0x00000000
        /*0670*/ 	.word	0x00000000
        /*0674*/ 	.short	0x010a
        /*0676*/ 	.byte	0xff
	.zero		1


	//   ....[89]....
        /*0678*/ 	.word	0x00007560
        /*067c*/ 	.word	0x00000000
        /*0680*/ 	.word	0x00000000
        /*0684*/ 	.short	0x010a
        /*0686*/ 	.byte	0xff
	.zero		1


	//   ....[90]....
        /*0688*/ 	.word	0x000075c0
        /*068c*/ 	.word	0x00000000
        /*0690*/ 	.word	0x00000000
        /*0694*/ 	.short	0x010a
        /*0696*/ 	.byte	0xff
	.zero		1


	//   ....[91]....
        /*0698*/ 	.word	0x00007610
        /*069c*/ 	.word	0x00000007
        /*06a0*/ 	.word	0x00000050
        /*06a4*/ 	.short	0x010a
        /*06a6*/ 	.byte	0xff
	.zero		1


	//   ....[92]....
        /*06a8*/ 	.word	0x00007670
        /*06ac*/ 	.word	0x00000000
        /*06b0*/ 	.word	0x00000048
        /*06b4*/ 	.short	0x010a
        /*06b6*/ 	.byte	0xff
	.zero		1


	//   ....[93]....
        /*06b8*/ 	.word	0x000076d0
        /*06bc*/ 	.word	0x00000000
        /*06c0*/ 	.word	0x00000038
        /*06c4*/ 	.short	0x010a
        /*06c6*/ 	.byte	0xff
	.zero		1


	//   ....[94]....
        /*06c8*/ 	.word	0x00007720
        /*06cc*/ 	.word	0x00000003
        /*06d0*/ 	.word	0x00000050
        /*06d4*/ 	.short	0x010a
        /*06d6*/ 	.byte	0xff
	.zero		1


	//   ....[95]....
        /*06d8*/ 	.word	0x00007780
        /*06dc*/ 	.word	0x00000000
        /*06e0*/ 	.word	0x00000030
        /*06e4*/ 	.short	0x010a
        /*06e6*/ 	.byte	0xff
	.zero		1


	//   ....[96]....
        /*06e8*/ 	.word	0x000077d0
        /*06ec*/ 	.word	0x00000016
        /*06f0*/ 	.word	0x00000070
        /*06f4*/ 	.short	0x010a
        /*06f6*/ 	.byte	0xff
	.zero		1


	//----- nvinfo : EIATTR_NUM_MBARRIERS
	.align		4
.L_47:
        /*06f8*/ 	.byte	0x03, 0x38
        /*06fa*/ 	.short	0x001a


	//----- nvinfo : EIATTR_EXIT_INSTR_OFFSETS
	.align		4
        /*06fc*/ 	.byte	0x04, 0x1c
        /*06fe*/ 	.short	(.L_49 - .L_48)


	//   ....[0]....
.L_48:
        /*0700*/ 	.word	0x000027e0


	//   ....[1]....
        /*0704*/ 	.word	0x00002cd0


	//   ....[2]....
        /*0708*/ 	.word	0x00002d30


	//   ....[3]....
        /*070c*/ 	.word	0x00003c40


	//   ....[4]....
        /*0710*/ 	.word	0x00004870


	//   ....[5]....
        /*0714*/ 	.word	0x000048b0


	//   ....[6]....
        /*0718*/ 	.word	0x00006ff0


	//----- nvinfo : EIATTR_MAX_THREADS
	.align		4
.L_49:
        /*071c*/ 	.byte	0x04, 0x05
        /*071e*/ 	.short	(.L_51 - .L_50)
.L_50:
        /*0720*/ 	.word	0x00000100
        /*0724*/ 	.word	0x00000001
        /*0728*/ 	.word	0x00000001


	//----- nvinfo : EIATTR_CRS_STACK_SIZE
	.align		4
.L_51:
        /*072c*/ 	.byte	0x04, 0x1e
        /*072e*/ 	.short	(.L_53 - .L_52)
.L_52:
        /*0730*/ 	.word	0x00000000


	//----- nvinfo : EIATTR_CBANK_PARAM_SIZE
	.align		4
.L_53:
        /*0734*/ 	.byte	0x03, 0x19
        /*0736*/ 	.short	0x0800


	//----- nvinfo : EIATTR_PARAM_CBANK
	.align		4
        /*0738*/ 	.byte	0x04, 0x0a
        /*073a*/ 	.short	(.L_55 - .L_54)
	.align		4
.L_54:
        /*073c*/ 	.word	index@(.nv.constant0._ZN7cutlass13device_kernelINS_4gemm6kernel13GemmUniversalIN4cute5tupleIJiiiiEEENS1_10collective13CollectiveMmaINS1_35MainloopSm100TmaUmmaWarpSpecializedILi3ELi2ELi4ENS5_IJNS4_1CILi1EEENSA_ILi2EEESB_EEEEENS5_IJNSA_ILi128EEENSA_ILi64EEESF_EEEaNS5_IJlSB_lEEEaSI_NS4_8TiledMMAINS4_8MMA_AtomIJNS4_15SM100_MMA_S8_SSIaaiLi128ELi64ELNS4_4UMMA5MajorE0ELSN_0ELNSM_8SaturateE0EEEEEENS4_6LayoutINS5_IJSB_SB_SB_EEENS5_IJNSA_ILi0EEEST_ST_EEEEENS5_IJNS4_10UnderscoreESW_SW_EEEEENS4_23SM90_TMA_LOAD_MULTICASTENS4_14ComposedLayoutINS4_7SwizzleILi3ELi4ELi3EEENS4_18smem_ptr_flag_bitsILi8EEENSR_INS5_IJNSA_ILi8EEESF_EEENS5_IJSF_SB_EEEEEEEvNS4_8identityENS4_13SM90_TMA_LOADES19_vS1A_EENS_8epilogue10collective18CollectiveEpilogueINS1D_23Sm100TmaWarpSpecializedILi1ELi1ELi64ELb0ELb0EEEJSH_NS5_IJNSR_ISF_SB_EENSR_ISG_SB_EEEEEaSI_aSI_NS1D_6fusion15FusionCallbacksIS1H_NS1L_17LinearCombinationIaiaiLNS_15FloatRoundStyleE2EEESH_S1K_JEEENS4_5SM1004TMEM4LOAD26SM100_TMEM_LOAD_32dp32b64xES1B_NS10_INS11_ILi2ELi4ELi3EEES14_NSR_INS5_IJS15_SG_EEENS5_IJSG_SB_EEEEEEENS4_39AutoVectorizingCopyWithAssumedAlignmentILi128EEENS4_14SM90_TMA_STOREES1Z_S21_S21_EEEvvEEEEvNT_6ParamsE)
        /*0740*/ 	.short	0x0380
        /*0742*/ 	.short	0x0800


	//----- nvinfo : EIATTR_SW_WAR
	.align		4
.L_55:
        /*0744*/ 	.byte	0x04, 0x36
        /*0746*/ 	.short	(.L_57 - .L_56)
.L_56:
        /*0748*/ 	.word	0x00000008
.L_57:


//--------------------- .nv.callgraph             --------------------------
	.section	.nv.callgraph,"",@"SHT_CUDA_CALLGRAPH"
	.align	4
	.sectionentsize	8
	.align		4
        /*0000*/ 	.word	0x00000000
	.align		4
        /*0004*/ 	.word	0xffffffff
	.align		4
        /*0008*/ 	.word	index@(_ZN7cutlass13device_kernelINS_4gemm6kernel13GemmUniversalIN4cute5tupleIJiiiiEEENS1_10collective13CollectiveMmaINS1_35MainloopSm100TmaUmmaWarpSpecializedILi3ELi2ELi4ENS5_IJNS4_1CILi1EEENSA_ILi2EEESB_EEEEENS5_IJNSA_ILi128EEENSA_ILi64EEESF_EEEaNS5_IJlSB_lEEEaSI_NS4_8TiledMMAINS4_8MMA_AtomIJNS4_15SM100_MMA_S8_SSIaaiLi128ELi64ELNS4_4UMMA5MajorE0ELSN_0ELNSM_8SaturateE0EEEEEENS4_6LayoutINS5_IJSB_SB_SB_EEENS5_IJNSA_ILi0EEEST_ST_EEEEENS5_IJNS4_10UnderscoreESW_SW_EEEEENS4_23SM90_TMA_LOAD_MULTICASTENS4_14ComposedLayoutINS4_7SwizzleILi3ELi4ELi3EEENS4_18smem_ptr_flag_bitsILi8EEENSR_INS5_IJNSA_ILi8EEESF_EEENS5_IJSF_SB_EEEEEEEvNS4_8identityENS4_13SM90_TMA_LOADES19_vS1A_EENS_8epilogue10collective18CollectiveEpilogueINS1D_23Sm100TmaWarpSpecializedILi1ELi1ELi64ELb0ELb0EEEJSH_NS5_IJNSR_ISF_SB_EENSR_ISG_SB_EEEEEaSI_aSI_NS1D_6fusion15FusionCallbacksIS1H_NS1L_17LinearCombinationIaiaiLNS_15FloatRoundStyleE2EEESH_S1K_JEEENS4_5SM1004TMEM4LOAD26SM100_TMEM_LOAD_32dp32b64xES1B_NS10_INS11_ILi2ELi4ELi3EEES14_NSR_INS5_IJS15_SG_EEENS5_IJSG_SB_EEEEEEENS4_39AutoVectorizingCopyWithAssumedAlignmentILi128EEENS4_14SM90_TMA_STOREES1Z_S21_S21_EEEvvEEEEvNT_6ParamsE)
	.align		4
        /*000c*/ 	.word	index@(__assertfail)
	.align		4
        /*0010*/ 	.word	0x00000000
	.align		4
        /*0014*/ 	.word	0xfffffffe
	.align		4
        /*0018*/ 	.word	0x00000000
	.align		4
        /*001c*/ 	.word	0xfffffffd
	.align		4
        /*0020*/ 	.word	0x00000000
	.align		4
        /*0024*/ 	.word	0xfffffffc


//--------------------- .nv.constant4             --------------------------
	.section	.nv.constant4,"a",@progbits
	.align	8
	.align		8
.nv.constant4:
        /*0000*/ 	.dword	__assertfail
	.align		8
        /*0008*/ 	.dword	__unnamed_1
	.align		8
        /*0010*/ 	.dword	__unnamed_2
	.align		8
        /*0018*/ 	.dword	_ZN40_INTERNAL_59d21fac_4_k_cu_29912da2_102354cuda3std3__45__cpo5beginE
	.align		8
        /*0020*/ 	.dword	_ZN40_INTERNAL_59d21fac_4_k_cu_29912da2_102354cuda3std3__45__cpo3endE
	.align		8
        /*0028*/ 	.dword	_ZN40_INTERNAL_59d21fac_4_k_cu_29912da2_102354cuda3std3__45__cpo6cbeginE
	.align		8
        /*0030*/ 	.dword	_ZN40_INTERNAL_59d21fac_4_k_cu_29912da2_102354cuda3std3__45__cpo4cendE
	.align		8
        /*0038*/ 	.dword	_ZN40_INTERNAL_59d21fac_4_k_cu_29912da2_102354cuda3std3__442_GLOBAL__N__59d21fac_4_k_cu_29912da2_102356ignoreE
	.align		8
        /*0040*/ 	.dword	_ZN40_INTERNAL_59d21fac_4_k_cu_29912da2_102354cuda3std3__419piecewise_constructE
	.align		8
        /*0048*/ 	.dword	_ZN40_INTERNAL_59d21fac_4_k_cu_29912da2_102354cuda3std3__48in_placeE
	.align		8
        /*0050*/ 	.dword	_ZN40_INTERNAL_59d21fac_4_k_cu_29912da2_102354cuda3std6ranges3__45__cpo4swapE
	.align		8
        /*0058*/ 	.dword	_ZN40_INTERNAL_59d21fac_4_k_cu_29912da2_102354cuda3std6ranges3__45__cpo9iter_moveE
	.align		8
        /*0060*/ 	.dword	_ZN40_INTERNAL_59d21fac_4_k_cu_29912da2_102354cute7productE
	.align		8
        /*0068*/ 	.dword	_ZN40_INTERNAL_59d21fac_4_k_cu_29912da2_102354cute1_E
	.align		8
        /*0070*/ 	.dword	$str$25
	.align		8
        /*0078*/ 	.dword	$str$26
	.align		8
        /*0080*/ 	.dword	$str$27
	.align		8
        /*0088*/ 	.dword	$str$28


//--------------------- .text._ZN7cutlass13device_kernelINS_4gemm6kernel13GemmUniversalIN4cute5tupleIJiiiiEEENS1_10collective13CollectiveMmaINS1_35MainloopSm100TmaUmmaWarpSpecializedILi3ELi2ELi4ENS5_IJNS4_1CILi1EEENSA_ILi2EEESB_EEEEENS5_IJNSA_ILi128EEENSA_ILi64EEESF_EEEaNS5_IJlSB_lEEEaSI_NS4_8TiledMMAINS4_8MMA_AtomIJNS4_15SM100_MMA_S8_SSIaaiLi128ELi64ELNS4_4UMMA5MajorE0ELSN_0ELNSM_8SaturateE0EEEEEENS4_6LayoutINS5_IJSB_SB_SB_EEENS5_IJNSA_ILi0EEEST_ST_EEEEENS5_IJNS4_10UnderscoreESW_SW_EEEEENS4_23SM90_TMA_LOAD_MULTICASTENS4_14ComposedLayoutINS4_7SwizzleILi3ELi4ELi3EEENS4_18smem_ptr_flag_bitsILi8EEENSR_INS5_IJNSA_ILi8EEESF_EEENS5_IJSF_SB_EEEEEEEvNS4_8identityENS4_13SM90_TMA_LOADES19_vS1A_EENS_8epilogue10collective18CollectiveEpilogueINS1D_23Sm100TmaWarpSpecializedILi1ELi1ELi64ELb0ELb0EEEJSH_NS5_IJNSR_ISF_SB_EENSR_ISG_SB_EEEEEaSI_aSI_NS1D_6fusion15FusionCallbacksIS1H_NS1L_17LinearCombinationIaiaiLNS_15FloatRoundStyleE2EEESH_S1K_JEEENS4_5SM1004TMEM4LOAD26SM100_TMEM_LOAD_32dp32b64xES1B_NS10_INS11_ILi2ELi4ELi3EEES14_NSR_INS5_IJS15_SG_EEENS5_IJSG_SB_EEEEEEENS4_39AutoVectorizingCopyWithAssumedAlignmentILi128EEENS4_14SM90_TMA_STOREES1Z_S21_S21_EEEvvEEEEvNT_6ParamsE --------------------------
	.section	.text._ZN7cutlass13device_kernelINS_4gemm6kernel13GemmUniversalIN4cute5tupleIJiiiiEEENS1_10collective13CollectiveMmaINS1_35MainloopSm100TmaUmmaWarpSpecializedILi3ELi2ELi4ENS5_IJNS4_1CILi1EEENSA_ILi2EEESB_EEEEENS5_IJNSA_ILi128EEENSA_ILi64EEESF_EEEaNS5_IJlSB_lEEEaSI_NS4_8TiledMMAINS4_8MMA_AtomIJNS4_15SM100_MMA_S8_SSIaaiLi128ELi64ELNS4_4UMMA5MajorE0ELSN_0ELNSM_8SaturateE0EEEEEENS4_6LayoutINS5_IJSB_SB_SB_EEENS5_IJNSA_ILi0EEEST_ST_EEEEENS5_IJNS4_10UnderscoreESW_SW_EEEEENS4_23SM90_TMA_LOAD_MULTICASTENS4_14ComposedLayoutINS4_7SwizzleILi3ELi4ELi3EEENS4_18smem_ptr_flag_bitsILi8EEENSR_INS5_IJNSA_ILi8EEESF_EEENS5_IJSF_SB_EEEEEEEvNS4_8identityENS4_13SM90_TMA_LOADES19_vS1A_EENS_8epilogue10collective18CollectiveEpilogueINS1D_23Sm100TmaWarpSpecializedILi1ELi1ELi64ELb0ELb0EEEJSH_NS5_IJNSR_ISF_SB_EENSR_ISG_SB_EEEEEaSI_aSI_NS1D_6fusion15FusionCallbacksIS1H_NS1L_17LinearCombinationIaiaiLNS_15FloatRoundStyleE2EEESH_S1K_JEEENS4_5SM1004TMEM4LOAD26SM100_TMEM_LOAD_32dp32b64xES1B_NS10_INS11_ILi2ELi4ELi3EEES14_NSR_INS5_IJS15_SG_EEENS5_IJSG_SB_EEEEEEENS4_39AutoVectorizingCopyWithAssumedAlignmentILi128EEENS4_14SM90_TMA_STOREES1Z_S21_S21_EEEvvEEEEvNT_6ParamsE,"ax",@progbits
	.align	128
.text._ZN7cutlass13device_kernelINS_4gemm6kernel13GemmUniversalIN4cute5tupleIJiiiiEEENS1_10collective13CollectiveMmaINS1_35MainloopSm100TmaUmmaWarpSpecializedILi3ELi2ELi4ENS5_IJNS4_1CILi1EEENSA_ILi2EEESB_EEEEENS5_IJNSA_ILi128EEENSA_ILi64EEESF_EEEaNS5_IJlSB_lEEEaSI_NS4_8TiledMMAINS4_8MMA_AtomIJNS4_15SM100_MMA_S8_SSIaaiLi128ELi64ELNS4_4UMMA5MajorE0ELSN_0ELNSM_8SaturateE0EEEEEENS4_6LayoutINS5_IJSB_SB_SB_EEENS5_IJNSA_ILi0EEEST_ST_EEEEENS5_IJNS4_10UnderscoreESW_SW_EEEEENS4_23SM90_TMA_LOAD_MULTICASTENS4_14ComposedLayoutINS4_7SwizzleILi3ELi4ELi3EEENS4_18smem_ptr_flag_bitsILi8EEENSR_INS5_IJNSA_ILi8EEESF_EEENS5_IJSF_SB_EEEEEEEvNS4_8identityENS4_13SM90_TMA_LOADES19_vS1A_EENS_8epilogue10collective18CollectiveEpilogueINS1D_23Sm100TmaWarpSpecializedILi1ELi1ELi64ELb0ELb0EEEJSH_NS5_IJNSR_ISF_SB_EENSR_ISG_SB_EEEEEaSI_aSI_NS1D_6fusion15FusionCallbacksIS1H_NS1L_17LinearCombinationIaiaiLNS_15FloatRoundStyleE2EEESH_S1K_JEEENS4_5SM1004TMEM4LOAD26SM100_TMEM_LOAD_32dp32b64xES1B_NS10_INS11_ILi2ELi4ELi3EEES14_NSR_INS5_IJS15_SG_EEENS5_IJSG_SB_EEEEEEENS4_39AutoVectorizingCopyWithAssumedAlignmentILi128EEENS4_14SM90_TMA_STOREES1Z_S21_S21_EEEvvEEEEvNT_6ParamsE:
        .type           _ZN7cutlass13device_kernelINS_4gemm6kernel13GemmUniversalIN4cute5tupleIJiiiiEEENS1_10collective13CollectiveMmaINS1_35MainloopSm100TmaUmmaWarpSpecializedILi3ELi2ELi4ENS5_IJNS4_1CILi1EEENSA_ILi2EEESB_EEEEENS5_IJNSA_ILi128EEENSA_ILi64EEESF_EEEaNS5_IJlSB_lEEEaSI_NS4_8TiledMMAINS4_8MMA_AtomIJNS4_15SM100_MMA_S8_SSIaaiLi128ELi64ELNS4_4UMMA5MajorE0ELSN_0ELNSM_8SaturateE0EEEEEENS4_6LayoutINS5_IJSB_SB_SB_EEENS5_IJNSA_ILi0EEEST_ST_EEEEENS5_IJNS4_10UnderscoreESW_SW_EEEEENS4_23SM90_TMA_LOAD_MULTICASTENS4_14ComposedLayoutINS4_7SwizzleILi3ELi4ELi3EEENS4_18smem_ptr_flag_bitsILi8EEENSR_INS5_IJNSA_ILi8EEESF_EEENS5_IJSF_SB_EEEEEEEvNS4_8identityENS4_13SM90_TMA_LOADES19_vS1A_EENS_8epilogue10collective18CollectiveEpilogueINS1D_23Sm100TmaWarpSpecializedILi1ELi1ELi64ELb0ELb0EEEJSH_NS5_IJNSR_ISF_SB_EENSR_ISG_SB_EEEEEaSI_aSI_NS1D_6fusion15FusionCallbacksIS1H_NS1L_17LinearCombinationIaiaiLNS_15FloatRoundStyleE2EEESH_S1K_JEEENS4_5SM1004TMEM4LOAD26SM100_TMEM_LOAD_32dp32b64xES1B_NS10_INS11_ILi2ELi4ELi3EEES14_NSR_INS5_IJS15_SG_EEENS5_IJSG_SB_EEEEEEENS4_39AutoVectorizingCopyWithAssumedAlignmentILi128EEENS4_14SM90_TMA_STOREES1Z_S21_S21_EEEvvEEEEvNT_6ParamsE,@function
        .size           _ZN7cutlass13device_kernelINS_4gemm6kernel13GemmUniversalIN4cute5tupleIJiiiiEEENS1_10collective13CollectiveMmaINS1_35MainloopSm100TmaUmmaWarpSpecializedILi3ELi2ELi4ENS5_IJNS4_1CILi1EEENSA_ILi2EEESB_EEEEENS5_IJNSA_ILi128EEENSA_ILi64EEESF_EEEaNS5_IJlSB_lEEEaSI_NS4_8TiledMMAINS4_8MMA_AtomIJNS4_15SM100_MMA_S8_SSIaaiLi128ELi64ELNS4_4UMMA5MajorE0ELSN_0ELNSM_8SaturateE0EEEEEENS4_6LayoutINS5_IJSB_SB_SB_EEENS5_IJNSA_ILi0EEEST_ST_EEEEENS5_IJNS4_10UnderscoreESW_SW_EEEEENS4_23SM90_TMA_LOAD_MULTICASTENS4_14ComposedLayoutINS4_7SwizzleILi3ELi4ELi3EEENS4_18smem_ptr_flag_bitsILi8EEENSR_INS5_IJNSA_ILi8EEESF_EEENS5_IJSF_SB_EEEEEEEvNS4_8identityENS4_13SM90_TMA_LOADES19_vS1A_EENS_8epilogue10collective18CollectiveEpilogueINS1D_23Sm100TmaWarpSpecializedILi1ELi1ELi64ELb0ELb0EEEJSH_NS5_IJNSR_ISF_SB_EENSR_ISG_SB_EEEEEaSI_aSI_NS1D_6fusion15FusionCallbacksIS1H_NS1L_17LinearCombinationIaiaiLNS_15FloatRoundStyleE2EEESH_S1K_JEEENS4_5SM1004TMEM4LOAD26SM100_TMEM_LOAD_32dp32b64xES1B_NS10_INS11_ILi2ELi4ELi3EEES14_NSR_INS5_IJS15_SG_EEENS5_IJSG_SB_EEEEEEENS4_39AutoVectorizingCopyWithAssumedAlignmentILi128EEENS4_14SM90_TMA_STOREES1Z_S21_S21_EEEvvEEEEvNT_6ParamsE,(.L_x_132 - _ZN7cutlass13device_kernelINS_4gemm6kernel13GemmUniversalIN4cute5tupleIJiiiiEEENS1_10collective13CollectiveMmaINS1_35MainloopSm100TmaUmmaWarpSpecializedILi3ELi2ELi4ENS5_IJNS4_1CILi1EEENSA_ILi2EEESB_EEEEENS5_IJNSA_ILi128EEENSA_ILi64EEESF_EEEaNS5_IJlSB_lEEEaSI_NS4_8TiledMMAINS4_8MMA_AtomIJNS4_15SM100_MMA_S8_SSIaaiLi128ELi64ELNS4_4UMMA5MajorE0ELSN_0ELNSM_8SaturateE0EEEEEENS4_6LayoutINS5_IJSB_SB_SB_EEENS5_IJNSA_ILi0EEEST_ST_EEEEENS5_IJNS4_10UnderscoreESW_SW_EEEEENS4_23SM90_TMA_LOAD_MULTICASTENS4_14ComposedLayoutINS4_7SwizzleILi3ELi4ELi3EEENS4_18smem_ptr_flag_bitsILi8EEENSR_INS5_IJNSA_ILi8EEESF_EEENS5_IJSF_SB_EEEEEEEvNS4_8identityENS4_13SM90_TMA_LOADES19_vS1A_EENS_8epilogue10collective18CollectiveEpilogueINS1D_23Sm100TmaWarpSpecializedILi1ELi1ELi64ELb0ELb0EEEJSH_NS5_IJNSR_ISF_SB_EENSR_ISG_SB_EEEEEaSI_aSI_NS1D_6fusion15FusionCallbacksIS1H_NS1L_17LinearCombinationIaiaiLNS_15FloatRoundStyleE2EEESH_S1K_JEEENS4_5SM1004TMEM4LOAD26SM100_TMEM_LOAD_32dp32b64xES1B_NS10_INS11_ILi2ELi4ELi3EEES14_NSR_INS5_IJS15_SG_EEENS5_IJSG_SB_EEEEEEENS4_39AutoVectorizingCopyWithAssumedAlignmentILi128EEENS4_14SM90_TMA_STOREES1Z_S21_S21_EEEvvEEEEvNT_6ParamsE)
        .other          _ZN7cutlass13device_kernelINS_4gemm6kernel13GemmUniversalIN4cute5tupleIJiiiiEEENS1_10collective13CollectiveMmaINS1_35MainloopSm100TmaUmmaWarpSpecializedILi3ELi2ELi4ENS5_IJNS4_1CILi1EEENSA_ILi2EEESB_EEEEENS5_IJNSA_ILi128EEENSA_ILi64EEESF_EEEaNS5_IJlSB_lEEEaSI_NS4_8TiledMMAINS4_8MMA_AtomIJNS4_15SM100_MMA_S8_SSIaaiLi128ELi64ELNS4_4UMMA5MajorE0ELSN_0ELNSM_8SaturateE0EEEEEENS4_6LayoutINS5_IJSB_SB_SB_EEENS5_IJNSA_ILi0EEEST_ST_EEEEENS5_IJNS4_10UnderscoreESW_SW_EEEEENS4_23SM90_TMA_LOAD_MULTICASTENS4_14ComposedLayoutINS4_7SwizzleILi3ELi4ELi3EEENS4_18smem_ptr_flag_bitsILi8EEENSR_INS5_IJNSA_ILi8EEESF_EEENS5_IJSF_SB_EEEEEEEvNS4_8identityENS4_13SM90_TMA_LOADES19_vS1A_EENS_8epilogue10collective18CollectiveEpilogueINS1D_23Sm100TmaWarpSpecializedILi1ELi1ELi64ELb0ELb0EEEJSH_NS5_IJNSR_ISF_SB_EENSR_ISG_SB_EEEEEaSI_aSI_NS1D_6fusion15FusionCallbacksIS1H_NS1L_17LinearCombinationIaiaiLNS_15FloatRoundStyleE2EEESH_S1K_JEEENS4_5SM1004TMEM4LOAD26SM100_TMEM_LOAD_32dp32b64xES1B_NS10_INS11_ILi2ELi4ELi3EEES14_NSR_INS5_IJS15_SG_EEENS5_IJSG_SB_EEEEEEENS4_39AutoVectorizingCopyWithAssumedAlignmentILi128EEENS4_14SM90_TMA_STOREES1Z_S21_S21_EEEvvEEEEvNT_6ParamsE,@"STO_CUDA_ENTRY STV_DEFAULT"
_ZN7cutlass13device_kernelINS_4gemm6kernel13GemmUniversalIN4cute5tupleIJiiiiEEENS1_10collective13CollectiveMmaINS1_35MainloopSm100TmaUmmaWarpSpecializedILi3ELi2ELi4ENS5_IJNS4_1CILi1EEENSA_ILi2EEESB_EEEEENS5_IJNSA_ILi128EEENSA_ILi64EEESF_EEEaNS5_IJlSB_lEEEaSI_NS4_8TiledMMAINS4_8MMA_AtomIJNS4_15SM100_MMA_S8_SSIaaiLi128ELi64ELNS4_4UMMA5MajorE0ELSN_0ELNSM_8SaturateE0EEEEEENS4_6LayoutINS5_IJSB_SB_SB_EEENS5_IJNSA_ILi0EEEST_ST_EEEEENS5_IJNS4_10UnderscoreESW_SW_EEEEENS4_23SM90_TMA_LOAD_MULTICASTENS4_14ComposedLayoutINS4_7SwizzleILi3ELi4ELi3EEENS4_18smem_ptr_flag_bitsILi8EEENSR_INS5_IJNSA_ILi8EEESF_EEENS5_IJSF_SB_EEEEEEEvNS4_8identityENS4_13SM90_TMA_LOADES19_vS1A_EENS_8epilogue10collective18CollectiveEpilogueINS1D_23Sm100TmaWarpSpecializedILi1ELi1ELi64ELb0ELb0EEEJSH_NS5_IJNSR_ISF_SB_EENSR_ISG_SB_EEEEEaSI_aSI_NS1D_6fusion15FusionCallbacksIS1H_NS1L_17LinearCombinationIaiaiLNS_15FloatRoundStyleE2EEESH_S1K_JEEENS4_5SM1004TMEM4LOAD26SM100_TMEM_LOAD_32dp32b64xES1B_NS10_INS11_ILi2ELi4ELi3EEES14_NSR_INS5_IJS15_SG_EEENS5_IJSG_SB_EEEEEEENS4_39AutoVectorizingCopyWithAssumedAlignmentILi128EEENS4_14SM90_TMA_STOREES1Z_S21_S21_EEEvvEEEEvNT_6ParamsE:
[----:B------:R-:W1:Y:S01]  /*0000*/  LDC R1, c[0x0][0x37c] ;  /* 0x0000df00ff017b82 */ /* 0x000e620000000800 */
[----:B------:R-:W2:Y:S01]  /*0010*/  S2R R142, SR_TID.X ;  /* 0x00000000008e7919 */ /* 0x000ea20000002100 */
[----:B------:R-:W3:Y:S01]  /*0020*/  LDCU.64 UR8, c[0x0][0x890] ;  /* 0x00011200ff0877ac */ /* 0x000ee20008000a00 */
[----:B------:R-:W-:Y:S02]  /*0030*/  PRMT R147, RZ, 0x7610, R147 ;  /* 0x00007610ff937816 */ /* 0x000fe40000000093 */
[----:B------:R-:W-:Y:S01]  /*0040*/  ELECT P3, URZ, PT ;  /* 0x0000000000ff782f */ /* 0x000fe20003860000 */
[----:B---3--:R-:W-:-:S04]  /*0050*/  UISETP.NE.U32.AND UP0, UPT, UR8, URZ, UPT ;  /* 0x000000ff0800728c */ /* 0x008fc8000bf05070 */
[----:B------:R-:W-:Y:S01]  /*0060*/  UISETP.NE.AND.EX UP0, UPT, UR9, URZ, UPT, UP0 ;  /* 0x000000ff0900728c */ /* 0x000fe2000bf05300 */
[----:B--2---:R-:W-:-:S05]  /*0070*/  SHF.R.U32.HI R148, RZ, 0x5, R142 ;  /* 0x00000005ff947819 */ /* 0x004fca000001168e */
[----:B------:R-:W2:Y:S02]  /*0080*/  SHFL.IDX PT, R0, R148, RZ, 0x1f ;  /* 0x00001fff94007589 */ /* 0x000ea400000e0000 */
[----:B--2---:R-:W-:Y:S01]  /*0090*/  R2UR UR22, R0 ;  /* 0x00000000001672ca */ /* 0x004fe200000e0000 */
[----:B-1----:R-:W-:-:S14]  /*00a0*/  BRA.U UP0, `(.L_x_0) ;  /* 0x0000000100307547 */ /* 0x002fdc000b800000 */
[----:B------:R-:W1:Y:S02]  /*00b0*/  LDCU.64 UR4, c[0x0][0x888] ;  /* 0x00011100ff0477ac */ /* 0x000e640008000a00 */
[----:B-1----:R-:W-:-:S04]  /*00c0*/  UISETP.NE.U32.AND UP0, UPT, UR4, URZ, UPT ;  /* 0x000000ff0400728c */ /* 0x002fc8000bf05070 */
[----:B------:R-:W-:-:S09]  /*00d0*/  UISETP.NE.AND.EX UP0, UPT, UR5, URZ, UPT, UP0 ;  /* 0x000000ff0500728c */ /* 0x000fd2000bf05300 */
[----:B------:R-:W-:Y:S05]  /*00e0*/  BRA.U !UP0, `(.L_x_1) ;  /* 0x0000000108147547 */ /* 0x000fea000b800000 */
[----:B------:R-:W1:Y:S01]  /*00f0*/  LDC.64 R2, c[0x0][0x888] ;  /* 0x00022200ff027b82 */ /* 0x000e620000000a00 */
[----:B------:R-:W1:Y:S02]  /*0100*/  LDCU.64 UR4, c[0x0][0x358] ;  /* 0x00006b00ff0477ac */ /* 0x000e640008000a00 */
[----:B-1----:R1:W5:Y:S01]  /*0110*/  LDG.E R71, desc[UR4][R2.64] ;  /* 0x0000000402477981 */ /* 0x002362000c1e1900 */
[----:B------:R-:W-:Y:S01]  /*0120*/  HFMA2 R147, -RZ, RZ, 0, 5.9604644775390625e-08 ;  /* 0x00000001ff937431 */ /* 0x000fe200000001ff */
[----:B------:R-:W-:Y:S05]  /*0130*/  BRA `(.L_x_0) ;  /* 0x00000000000c7947 */ /* 0x000fea0003800000 */
.L_x_1:
[----:B------:R-:W1:Y:S01]  /*0140*/  LDCU UR4, c[0x0][0x880] ;  /* 0x00011000ff0477ac */ /* 0x000e620008000800 */
[----:B------:R-:W-:Y:S01]  /*0150*/  HFMA2 R147, -RZ, RZ, 0, 5.9604644775390625e-08 ;  /* 0x00000001ff937431 */ /* 0x000fe200000001ff */
[----:B-1----:R-:W-:-:S07]  /*0160*/  MOV R71, UR4 ;  /* 0x0000000400477c02 */ /* 0x002fce0008000f00 */
.L_x_0:
[----:B------:R-:W2:Y:S02]  /*0170*/  LDCU.64 UR4, c[0x0][0x8b0] ;  /* 0x00011600ff0477ac */ /* 0x000ea40008000a00 */
[----:B--2---:R-:W-:-:S04]  /*0180*/  UISETP.NE.U32.AND UP0, UPT, UR4, URZ, UPT ;  /* 0x000000ff0400728c */ /* 0x004fc8000bf05070 */
[----:B------:R-:W-:-:S09]  /*0190*/  UISETP.NE.AND.EX UP0, UPT, UR5, URZ, UPT, UP0 ;  /* 0x000000ff0500728c */ /* 0x000fd2000bf05300 */
[----:B------:R-:W-:Y:S05]  /*01a0*/  BRA.U UP0, `(.L_x_2) ;  /* 0x0000000100287547 */ /* 0x000fea000b800000 */
[----:B------:R-:W2:Y:S02]  /*01b0*/  LDCU.64 UR4, c[0x0][0x8a8] ;  /* 0x00011500ff0477ac */ /* 0x000ea40008000a00 */
[----:B--2---:R-:W-:-:S04]  /*01c0*/  UISETP.NE.U32.AND UP0, UPT, UR4, URZ, UPT ;  /* 0x000000ff0400728c */ /* 0x004fc8000bf05070 */
[----:B------:R-:W-:-:S09]  /*01d0*/  UISETP.NE.AND.EX UP0, UPT, UR5, URZ, UPT, UP0 ;  /* 0x000000ff0500728c */ /* 0x000fd2000bf05300 */
[----:B------:R-:W-:Y:S05]  /*01e0*/  BRA.U !UP0, `(.L_x_3) ;  /* 0x0000000108107547 */ /* 0x000fea000b800000 */
[----:B-1----:R-:W1:Y:S01]  /*01f0*/  LDC.64 R2, c[0x0][0x8a8] ;  /* 0x00022a00ff027b82 */ /* 0x002e620000000a00 */
[----:B------:R-:W1:Y:S02]  /*0200*/  LDCU.64 UR4, c[0x0][0x358] ;  /* 0x00006b00ff0477ac */ /* 0x000e640008000a00 */
[----:B-1----:R2:W5:Y:S01]  /*0210*/  LDG.E R70, desc[UR4][R2.64] ;  /* 0x0000000402467981 */ /* 0x002562000c1e1900 */
[----:B------:R-:W-:Y:S05]  /*0220*/  BRA `(.L_x_2) ;  /* 0x0000000000087947 */ /* 0x000fea0003800000 */
.L_x_3:
[----:B------:R-:W2:Y:S02]  /*0230*/  LDCU UR4, c[0x0][0x8a0] ;  /* 0x00011400ff0477ac */ /* 0x000ea40008000800 */
[----:B--2---:R-:W-:Y:S02]  /*0240*/  MOV R70, UR4 ;  /* 0x0000000400467c02 */ /* 0x004fe40008000f00 */
.L_x_2:
[----:B------:R-:W-:Y:S01]  /*0250*/  IMAD.U32 R0, RZ, RZ, UR22 ;  /* 0x00000016ff007e24 */ /* 0x000fe2000f8e00ff */
[----:B------:R-:W-:Y:S04]  /*0260*/  BSSY.RECONVERGENT B0, `(.L_x_4) ;  /* 0x000000c000007945 */ /* 0x000fe80003800200 */
[C---:B------:R-:W-:Y:S02]  /*0270*/  ISETP.NE.OR P1, PT, R0.reuse, 0x1, !P3 ;  /* 0x000000010000780c */ /* 0x040fe40005f25670 */
[----:B------:R-:W-:-:S11]  /*0280*/  ISETP.NE.OR P0, PT, R0, 0x3, !P3 ;  /* 0x000000030000780c */ /* 0x000fd60005f05670 */
[----:B------:R-:W-:Y:S05]  /*0290*/  @P1 BRA `(.L_x_5) ;  /* 0x0000000000201947 */ /* 0x000fea0003800000 */
[----:B------:R-:W3:Y:S02]  /*02a0*/  LDCU.64 UR4, c[0x0][0x348] ;  /* 0x00006900ff0477ac */ /* 0x000ee40008000a00 */
[----:B---3--:R-:W-:Y:S02]  /*02b0*/  UIADD3 UR6, UP1, UPT, UR4, 0x80, URZ ;  /* 0x0000008004067890 */ /* 0x008fe4000ff3e0ff */
[----:B------:R-:W-:Y:S02]  /*02c0*/  UIADD3 UR4, UP0, UPT, UR4, 0x180, URZ ;  /* 0x0000018004047890 */ /* 0x000fe4000ff1e0ff */
[----:B------:R-:W-:Y:S02]  /*02d0*/  UIADD3.X UR7, UPT, UPT, URZ, UR5, URZ, UP1, !UPT ;  /* 0x00000005ff077290 */ /* 0x000fe40008ffe4ff */
[----:B------:R-:W-:-:S07]  /*02e0*/  UIADD3.X UR5, UPT, UPT, URZ, UR5, URZ, UP0, !UPT ;  /* 0x00000005ff057290 */ /* 0x000fce00087fe4ff */
[----:B------:R3:W-:Y:S02]  /*02f0*/  UTMACCTL.PF [UR6] ;  /* 0x00000000060079b9 */ /* 0x0007e40008040000 */
[----:B------:R3:W-:Y:S02]  /*0300*/  UTMACCTL.PF [UR4] ;  /* 0x00000000040079b9 */ /* 0x0007e40008040000 */
[----:B---3--:R-:W-:Y:S01]  /*0310*/  NOP ;  /* 0x0000000000007918 */ /* 0x008fe20000000000 */
.L_x_5:
[----:B------:R-:W-:Y:S05]  /*0320*/  BSYNC.RECONVERGENT B0 ;  /* 0x0000000000007941 */ /* 0x000fea0003800200 */
.L_x_4:
[----:B------:R-:W-:Y:S04]  /*0330*/  BSSY.RECONVERGENT B0, `(.L_x_6) ;  /* 0x000000a000007945 */ /* 0x000fe80003800200 */
        /* <DEDUP_REMOVED lines=9> */
.L_x_7:
[----:B------:R-:W-:Y:S05]  /*03d0*/  BSYNC.RECONVERGENT B0 ;  /* 0x0000000000007941 */ /* 0x000fea0003800200 */
.L_x_6:
[----:B------:R-:W3:Y:S01]  /*03e0*/  LDCU.64 UR4, c[0x0][0x888] ;  /* 0x00011100ff0477ac */ /* 0x000ee20008000a00 */
[----:B------:R-:W-:Y:S02]  /*03f0*/  UISETP.EQ.U32.AND UP1, UPT, UR8, URZ, UPT ;  /* 0x000000ff0800728c */ /* 0x000fe4000bf22070 */
[----:B------:R-:W-:Y:S02]  /*0400*/  UPLOP3.LUT UP3, UPT, UPT, UPT, UPT, 0x80, 0x8 ;  /* 0x000000000008789c */ /* 0x000fe40003f6f070 */
[----:B---3--:R-:W-:-:S04]  /*0410*/  UISETP.NE.U32.AND UP0, UPT, UR4, URZ, UPT ;  /* 0x000000ff0400728c */ /* 0x008fc8000bf05070 */
[----:B------:R-:W-:-:S04]  /*0420*/  UISETP.NE.AND.EX UP0, UPT, UR5, URZ, UPT, UP0 ;  /* 0x000000ff0500728c */ /* 0x000fc8000bf05300 */
[----:B------:R-:W-:-:S04]  /*0430*/  UISETP.EQ.OR.EX UP2, UPT, UR9, URZ, !UP0, UP1 ;  /* 0x000000ff0900728c */ /* 0x000fc8000c742710 */
[----:B------:R-:W-:-:S05]  /*0440*/  UP2UR UR61, UPR, URZ, 0x4 ;  /* 0x00000004ff3d7883 */ /* 0x000fca0008000000 */
[----:B------:R-:W-:Y:S07]  /*0450*/  BRA.U !UP2, `(.L_x_8) ;  /* 0x000000010a207547 */ /* 0x000fee000b800000 */
[----:B-----5:R-:W-:Y:S01]  /*0460*/  R2UR UR5, R71 ;  /* 0x00000000470572ca */ /* 0x020fe200000e0000 */
[----:B------:R-:W-:Y:S02]  /*0470*/  UISETP.NE.U32.AND UP1, UPT, UR8, URZ, UPT ;  /* 0x000000ff0800728c */ /* 0x000fe4000bf25070 */
[----:B------:R-:W-:Y:S02]  /*0480*/  USEL UR4, URZ, 0xffffffff, UP0 ;  /* 0xffffffffff047887 */ /* 0x000fe40008000000 */
[----:B------:R-:W-:-:S08]  /*0490*/  UISETP.NE.AND.EX UP1, UPT, UR9, URZ, UPT, UP1 ;  /* 0x000000ff0900728c */ /* 0x000fd0000bf25310 */
[----:B------:R-:W-:-:S04]  /*04a0*/  UISETP.NE.AND UP0, UPT, UR5, URZ, UPT ;  /* 0x000000ff0500728c */ /* 0x000fc8000bf05270 */
[----:B------:R-:W-:-:S04]  /*04b0*/  @!UP1 USEL UR4, URZ, 0xffffffff, UP0 ;  /* 0xffffffffff049887 */ /* 0x000fc80008000000 */
[----:B------:R-:W-:-:S04]  /*04c0*/  ULOP3.LUT UR4, UR4, 0x1, URZ, 0xc0, !UPT ;  /* 0x0000000104047892 */ /* 0x000fc8000f8ec0ff */
[----:B------:R-:W-:-:S11]  /*04d0*/  UISETP.NE.U32.AND UP3, UPT, UR4, 0x1, UPT ;  /* 0x000000010400788c */ /* 0x000fd6000bf65070 */
.L_x_8:
[----:B-12---:R-:W1:Y:S01]  /*04e0*/  SHFL.IDX PT, R2, R148, RZ, 0x1f ;  /* 0x00001fff94027589 */ /* 0x006e6200000e0000 */
[----:B------:R-:W-:-:S04]  /*04f0*/  UISETP.NE.AND UP0, UPT, UR22, 0x2, UPT ;  /* 0x000000021600788c */ /* 0x000fc8000bf05270 */
[----:B------:R-:W-:Y:S01]  /*0500*/  USEL UR34, URZ, 0x1, UP0 ;  /* 0x00000001ff227887 */ /* 0x000fe20008000000 */
[----:B-1----:R-:W-:-:S13]  /*0510*/  ISETP.NE.AND P0, PT, R2, RZ, PT ;  /* 0x000000ff0200720c */ /* 0x002fda0003f05270 */
[----:B------:R-:W-:Y:S05]  /*0520*/  @P0 BRA `(.L_x_9) ;  /* 0x0000000000500947 */ /* 0x000fea0003800000 */
[----:B------:R-:W1:Y:S01]  /*0530*/  S2UR UR4, SR_CgaCtaId ;  /* 0x00000000000479c3 */ /* 0x000e620000008800 */
[----:B------:R-:W-:Y:S01]  /*0540*/  UMOV UR5, 0x400 ;  /* 0x0000040000057882 */ /* 0x000fe20000000000 */
[----:B------:R-:W-:Y:S01]  /*0550*/  UMOV UR8, 0x1 ;  /* 0x0000000100087882 */ /* 0x000fe20000000000 */
[----:B------:R-:W-:Y:S01]  /*0560*/  UMOV UR6, 0x2 ;  /* 0x0000000200067882 */ /* 0x000fe20000000000 */
[----:B------:R-:W-:-:S04]  /*0570*/  UIADD3 UR8, UPT, UPT, -UR8, 0x100000, URZ ;  /* 0x0010000008087890 */ /* 0x000fc8000fffe1ff */
[----:B------:R-:W-:Y:S02]  /*0580*/  USHF.L.U32 UR9, UR8, 0xb, URZ ;  /* 0x0000000b08097899 */ /* 0x000fe400080006ff */
[----:B------:R-:W-:Y:S02]  /*0590*/  USHF.L.U32 UR8, UR8, 0x1, URZ ;  /* 0x0000000108087899 */ /* 0x000fe400080006ff */
[----:B------:R-:W-:-:S04]  /*05a0*/  UIADD3 UR6, UPT, UPT, -UR6, 0x100000, URZ ;  /* 0x0010000006067890 */ /* 0x000fc8000fffe1ff */
[----:B------:R-:W-:Y:S02]  /*05b0*/  USHF.L.U32 UR7, UR6, 0xb, URZ ;  /* 0x0000000b06077899 */ /* 0x000fe400080006ff */
[----:B------:R-:W-:Y:S01]  /*05c0*/  USHF.L.U32 UR6, UR6, 0x1, URZ ;  /* 0x0000000106067899 */ /* 0x000fe200080006ff */
[----:B------:R-:W-:Y:S01]  /*05d0*/  ELECT P0, URZ, PT ;  /* 0x0000000000ff782f */ /* 0x000fe20003800000 */
[----:B-1----:R-:W-:Y:S01]  /*05e0*/  ULEA UR4, UR4, UR5, 0x18 ;  /* 0x0000000504047291 */ /* 0x002fe2000f8ec0ff */
[----:B------:R-:W1:Y:S11]  /*05f0*/  FENCE.VIEW.ASYNC.S ;  /* 0x00000000000073c6 */ /* 0x000e760000000000 */
[----:B-1----:R1:W2:Y:S01]  /*0600*/  SYNCS.EXCH.64 URZ, [UR4], UR8 ;  /* 0x0000000804ff75b2 */ /* 0x0022a20008000100 */
[----:B------:R1:W3:Y:S01]  /*0610*/  SYNCS.EXCH.64 URZ, [UR4+0x18], UR6 ;  /* 0x0000180604ff75b2 */ /* 0x0002e20008000100 */
[----:B------:R1:W4:Y:S01]  /*0620*/  SYNCS.EXCH.64 URZ, [UR4+0x8], UR8 ;  /* 0x0000080804ff75b2 */ /* 0x0003220008000100 */
[----:B------:R1:W1:Y:S01]  /*0630*/  SYNCS.EXCH.64 URZ, [UR4+0x20], UR6 ;  /* 0x0000200604ff75b2 */ /* 0x0002620008000100 */
[----:B------:R1:W1:Y:S01]  /*0640*/  SYNCS.EXCH.64 URZ, [UR4+0x10], UR8 ;  /* 0x0000100804ff75b2 */ /* 0x0002620008000100 */
[----:B------:R1:W1:Y:S01]  /*0650*/  SYNCS.EXCH.64 URZ, [UR4+0x28], UR6 ;  /* 0x0000280604ff75b2 */ /* 0x0002620008000100 */
[----:B------:R-:W-:Y:S01]  /*0660*/  NOP ;  /* 0x0000000000007918 */ /* 0x000fe20000000000 */
.L_x_9:
[----:B------:R-:W2:Y:S01]  /*0670*/  SHFL.IDX PT, R2, R148, RZ, 0x1f ;  /* 0x00001fff94027589 */ /* 0x000ea200000e0000 */
[----:B------:R-:W-:Y:S01]  /*0680*/  NOP ;  /* 0x0000000000007918 */ /* 0x000fe20000000000 */
[----:B--2---:R-:W-:-:S13]  /*0690*/  ISETP.NE.AND P0, PT, R2, 0x1, PT ;  /* 0x000000010200780c */ /* 0x004fda0003f05270 */
[----:B------:R-:W-:Y:S05]  /*06a0*/  @P0 BRA `(.L_x_10) ;  /* 0x0000000000400947 */ /* 0x000fea0003800000 */
[----:B-1----:R-:W1:Y:S01]  /*06b0*/  S2UR UR4, SR_CgaCtaId ;  /* 0x00000000000479c3 */ /* 0x002e620000008800 */
        /* <DEDUP_REMOVED lines=12> */
[----:B-1----:R2:W1:Y:S01]  /*0780*/  SYNCS.EXCH.64 URZ, [UR4+0x30], UR8 ;  /* 0x0000300804ff75b2 */ /* 0x0024620008000100 */
[----:B------:R2:W1:Y:S02]  /*0790*/  SYNCS.EXCH.64 URZ, [UR4+0x38], UR6 ;  /* 0x0000380604ff75b2 */ /* 0x0004640008000100 */
[----:B--2---:R-:W-:Y:S01]  /*07a0*/  NOP ;  /* 0x0000000000007918 */ /* 0x004fe20000000000 */
.L_x_10:
[----:B------:R-:W2:Y:S01]  /*07b0*/  SHFL.IDX PT, R2, R148, RZ, 0x1f ;  /* 0x00001fff94027589 */ /* 0x000ea200000e0000 */
[----:B------:R-:W-:Y:S01]  /*07c0*/  NOP ;  /* 0x0000000000007918 */ /* 0x000fe20000000000 */
[----:B--2---:R-:W-:-:S13]  /*07d0*/  ISETP.NE.AND P0, PT, R2, 0x3, PT ;  /* 0x000000030200780c */ /* 0x004fda0003f05270 */
[----:B------:R-:W-:Y:S05]  /*07e0*/  @P0 BRA `(.L_x_11) ;  /* 0x0000000000300947 */ /* 0x000fea0003800000 */
[----:B-1----:R-:W1:Y:S01]  /*07f0*/  S2UR UR6, SR_CgaCtaId ;  /* 0x00000000000679c3 */ /* 0x002e620000008800 */
[----:B------:R-:W-:Y:S01]  /*0800*/  UMOV UR4, 0x400 ;  /* 0x0000040000047882 */ /* 0x000fe20000000000 */
[----:B------:R-:W-:Y:S01]  /*0810*/  UMOV UR5, 0x20 ;  /* 0x0000002000057882 */ /* 0x000fe20000000000 */
[----:B------:R-:W-:Y:S01]  /*0820*/  ELECT P0, URZ, PT ;  /* 0x0000000000ff782f */ /* 0x000fe20003800000 */
[----:B-1----:R-:W-:Y:S02]  /*0830*/  ULEA UR6, UR6, UR4, 0x18 ;  /* 0x0000000406067291 */ /* 0x002fe4000f8ec0ff */
[----:B------:R-:W-:-:S04]  /*0840*/  UIADD3 UR4, UPT, UPT, -UR5, 0x100000, URZ ;  /* 0x0010000005047890 */ /* 0x000fc8000fffe1ff */
[----:B------:R-:W-:Y:S02]  /*0850*/  USHF.L.U32 UR5, UR4, 0xb, URZ ;  /* 0x0000000b04057899 */ /* 0x000fe400080006ff */
[----:B------:R-:W-:Y:S01]  /*0860*/  USHF.L.U32 UR4, UR4, 0x1, URZ ;  /* 0x0000000104047899 */ /* 0x000fe200080006ff */
[----:B------:R-:W1:Y:S11]  /*0870*/  FENCE.VIEW.ASYNC.S ;  /* 0x00000000000073c6 */ /* 0x000e760000000000 */
[----:B-1----:R2:W1:Y:S01]  /*0880*/  SYNCS.EXCH.64 URZ, [UR6+0x40], UR4 ;  /* 0x0000400406ff75b2 */ /* 0x0024620008000100 */
[----:B------:R2:W1:Y:S02]  /*0890*/  SYNCS.EXCH.64 URZ, [UR6+0x48], UR4 ;  /* 0x0000480406ff75b2 */ /* 0x0004640008000100 */
[----:B--2---:R-:W-:Y:S01]  /*08a0*/  NOP ;  /* 0x0000000000007918 */ /* 0x004fe20000000000 */
.L_x_11:
[----:B------:R-:W2:Y:S01]  /*08b0*/  SHFL.IDX PT, R2, R148, RZ, 0x1f ;  /* 0x00001fff94027589 */ /* 0x000ea200000e0000 */
[----:B------:R-:W-:Y:S01]  /*08c0*/  NOP ;  /* 0x0000000000007918 */ /* 0x000fe20000000000 */
[----:B--2---:R-:W-:-:S13]  /*08d0*/  ISETP.NE.AND P0, PT, R2, 0x4, PT ;  /* 0x000000040200780c */ /* 0x004fda0003f05270 */
[----:B------:R-:W-:Y:S05]  /*08e0*/  @P0 BRA `(.L_x_12) ;  /* 0x00000000004c0947 */ /* 0x000fea0003800000 */
[----:B-1----:R-:W1:Y:S01]  /*08f0*/  S2UR UR6, SR_CgaCtaId ;  /* 0x00000000000679c3 */ /* 0x002e620000008800 */
[----:B------:R-:W-:Y:S01]  /*0900*/  UMOV UR4, 0x1e0 ;  /* 0x000001e000047882 */ /* 0x000fe20000000000 */
[----:B------:R-:W-:Y:S01]  /*0910*/  UMOV UR5, 0x400 ;  /* 0x0000040000057882 */ /* 0x000fe20000000000 */
[----:B------:R-:W-:Y:S01]  /*0920*/  USEL UR4, UR4, 0x1a0, UP3 ;  /* 0x000001a004047887 */ /* 0x000fe20009800000 */
[----:B------:R-:W-:Y:S01]  /*0930*/  UMOV UR8, 0x1 ;  /* 0x0000000100087882 */ /* 0x000fe20000000000 */
[----:B------:R-:W-:Y:S01]  /*0940*/  ELECT P0, URZ, PT ;  /* 0x0000000000ff782f */ /* 0x000fe20003800000 */
[----:B------:R-:W-:-:S04]  /*0950*/  UIADD3 UR8, UPT, UPT, -UR8, 0x100000, URZ ;  /* 0x0010000008087890 */ /* 0x000fc8000fffe1ff */
[----:B------:R-:W-:Y:S02]  /*0960*/  USHF.L.U32 UR9, UR8, 0xb, URZ ;  /* 0x0000000b08097899 */ /* 0x000fe400080006ff */
[----:B------:R-:W-:Y:S02]  /*0970*/  USHF.L.U32 UR8, UR8, 0x1, URZ ;  /* 0x0000000108087899 */ /* 0x000fe400080006ff */
[----:B-1----:R-:W-:Y:S02]  /*0980*/  ULEA UR6, UR6, UR5, 0x18 ;  /* 0x0000000506067291 */ /* 0x002fe4000f8ec0ff */
[----:B------:R-:W-:-:S04]  /*0990*/  UIADD3 UR4, UPT, UPT, -UR4, 0x100000, URZ ;  /* 0x0010000004047890 */ /* 0x000fc8000fffe1ff */
[----:B------:R-:W-:Y:S02]  /*09a0*/  USHF.L.U32 UR5, UR4, 0xb, URZ ;  /* 0x0000000b04057899 */ /* 0x000fe400080006ff */
[----:B------:R-:W-:Y:S01]  /*09b0*/  USHF.L.U32 UR4, UR4, 0x1, URZ ;  /* 0x0000000104047899 */ /* 0x000fe200080006ff */
[----:B------:R-:W1:Y:S03]  /*09c0*/  FENCE.VIEW.ASYNC.S ;  /* 0x00000000000073c6 */ /* 0x000e660000000000 */
[----:B-1----:R2:W1:Y:S08]  /*09d0*/  SYNCS.EXCH.64 URZ, [UR6+0x50], UR8 ;  /* 0x0000500806ff75b2 */ /* 0x0024700008000100 */
[----:B------:R2:W1:Y:S01]  /*09e0*/  SYNCS.EXCH.64 URZ, [UR6+0x60], UR4 ;  /* 0x0000600406ff75b2 */ /* 0x0004620008000100 */
[----:B------:R2:W1:Y:S01]  /*09f0*/  SYNCS.EXCH.64 URZ, [UR6+0x58], UR8 ;  /* 0x0000580806ff75b2 */ /* 0x0004620008000100 */
[----:B------:R2:W1:Y:S02]  /*0a00*/  SYNCS.EXCH.64 URZ, [UR6+0x68], UR4 ;  /* 0x0000680406ff75b2 */ /* 0x0004640008000100 */
[----:B--2---:R-:W-:Y:S01]  /*0a10*/  NOP ;  /* 0x0000000000007918 */ /* 0x004fe20000000000 */
.L_x_12:
        /* <DEDUP_REMOVED lines=18> */
[----:B------:R2:W1:Y:S01]  /*0b40*/  SYNCS.EXCH.64 URZ, [UR4+0x90], UR6 ;  /* 0x0000900604ff75b2 */ /* 0x0004620008000100 */
[----:B------:R2:W1:Y:S01]  /*0b50*/  SYNCS.EXCH.64 URZ, [UR4+0x78], UR8 ;  /* 0x0000780804ff75b2 */ /* 0x0004620008000100 */
[----:B------:R2:W1:Y:S01]  /*0b60*/  SYNCS.EXCH.64 URZ, [UR4+0x98], UR6 ;  /* 0x0000980604ff75b2 */ /* 0x0004620008000100 */
[----:B------:R2:W1:Y:S01]  /*0b70*/  SYNCS.EXCH.64 URZ, [UR4+0x80], UR8 ;  /* 0x0000800804ff75b2 */ /* 0x0004620008000100 */
[----:B------:R2:W1:Y:S01]  /*0b80*/  SYNCS.EXCH.64 URZ, [UR4+0xa0], UR6 ;  /* 0x0000a00604ff75b2 */ /* 0x0004620008000100 */
[----:B------:R2:W1:Y:S01]  /*0b90*/  SYNCS.EXCH.64 URZ, [UR4+0x88], UR8 ;  /* 0x0000880804ff75b2 */ /* 0x0004620008000100 */
[----:B------:R2:W1:Y:S02]  /*0ba0*/  SYNCS.EXCH.64 URZ, [UR4+0xa8], UR6 ;  /* 0x0000a80604ff75b2 */ /* 0x0004640008000100 */
[----:B--2---:R-:W-:Y:S01]  /*0bb0*/  NOP ;  /* 0x0000000000007918 */ /* 0x004fe20000000000 */
.L_x_13:
[----:B------:R-:W2:Y:S01]  /*0bc0*/  SHFL.IDX PT, R2, R148, RZ, 0x1f ;  /* 0x00001fff94027589 */ /* 0x000ea200000e0000 */
[----:B------:R-:W1:Y:S01]  /*0bd0*/  S2UR UR48, SR_CgaCtaId ;  /* 0x00000000003079c3 */ /* 0x000e620000008800 */
[----:B------:R-:W-:Y:S01]  /*0be0*/  NOP ;  /* 0x0000000000007918 */ /* 0x000fe20000000000 */
[----:B--2---:R-:W-:-:S13]  /*0bf0*/  ISETP.NE.AND P0, PT, R2, 0x3, PT ;  /* 0x000000030200780c */ /* 0x004fda0003f05270 */
[----:B-1----:R-:W-:Y:S05]  /*0c00*/  @P0 BRA `(.L_x_14) ;  /* 0x0000000000340947 */ /* 0x002fea0003800000 */
[----:B------:R-:W-:Y:S01]  /*0c10*/  UMOV UR4, 0x400 ;  /* 0x0000040000047882 */ /* 0x000fe20000000000 */
[----:B------:R-:W-:Y:S01]  /*0c20*/  UMOV UR6, 0x20 ;  /* 0x0000002000067882 */ /* 0x000fe20000000000 */
[----:B------:R-:W-:Y:S02]  /*0c30*/  ULEA UR4, UR48, UR4, 0x18 ;  /* 0x0000000430047291 */ /* 0x000fe4000f8ec0ff */
[----:B------:R-:W-:-:S04]  /*0c40*/  UIADD3 UR6, UPT, UPT, -UR6, 0x100000, URZ ;  /* 0x0010000006067890 */ /* 0x000fc8000fffe1ff */
[----:B------:R-:W-:Y:S02]  /*0c50*/  USHF.L.U32 UR7, UR6, 0xb, URZ ;  /* 0x0000000b06077899 */ /* 0x000fe400080006ff */
[----:B------:R-:W-:Y:S01]  /*0c60*/  USHF.L.U32 UR6, UR6, 0x1, URZ ;  /* 0x0000000106067899 */ /* 0x000fe200080006ff */
[----:B------:R-:W-:Y:S01]  /*0c70*/  ELECT P0, URZ, PT ;  /* 0x0000000000ff782f */ /* 0x000fe20003800000 */
[----:B------:R-:W1:Y:S10]  /*0c80*/  FENCE.VIEW.ASYNC.S ;  /* 0x00000000000073c6 */ /* 0x000e740000000000 */
[----:B-1----:R1:W2:Y:S01]  /*0c90*/  SYNCS.EXCH.64 URZ, [UR4+0xb0], UR6 ;  /* 0x0000b00604ff75b2 */ /* 0x0022a20008000100 */
[----:B------:R1:W1:Y:S01]  /*0ca0*/  SYNCS.EXCH.64 URZ, [UR4+0xc0], UR6 ;  /* 0x0000c00604ff75b2 */ /* 0x0002620008000100 */
[----:B------:R1:W1:Y:S01]  /*0cb0*/  SYNCS.EXCH.64 URZ, [UR4+0xb8], UR6 ;  /* 0x0000b80604ff75b2 */ /* 0x0002620008000100 */
[----:B------:R1:W1:Y:S01]  /*0cc0*/  SYNCS.EXCH.64 URZ, [UR4+0xc8], UR6 ;  /* 0x0000c80604ff75b2 */ /* 0x0002620008000100 */
[----:B------:R-:W-:Y:S01]  /*0cd0*/  NOP ;  /* 0x0000000000007918 */ /* 0x000fe20000000000 */
.L_x_14:
[----:B-1----:R-:W1:Y:S01]  /*0ce0*/  LDCU UR4, c[0x0][0x36c] ;  /* 0x00006d80ff0477ac */ /* 0x002e620008000800 */
[----:B------:R-:W-:Y:S01]  /*0cf0*/  ISETP.NE.OR P3, PT, R0, 0x2, !P3 ;  /* 0x000000020000780c */ /* 0x000fe20005f65670 */
[----:B------:R-:W-:Y:S01]  /*0d00*/  NOP ;  /* 0x0000000000007918 */ /* 0x000fe20000000000 */
[----:B------:R-:W-:Y:S01]  /*0d10*/  LOP3.LUT R0, R142, 0x1f, RZ, 0xc0, !PT ;  /* 0x0000001f8e007812 */ /* 0x000fe200078ec0ff */
[----:B------:R-:W-:Y:S02]  /*0d20*/  UISETP.NE.AND UP4, UPT, UR22, URZ, UPT ;  /* 0x000000ff1600728c */ /* 0x000fe4000bf85270 */
[----:B-1----:R-:W-:-:S09]  /*0d30*/  UISETP.EQ.U32.AND UP5, UPT, UR4, 0x1, UPT ;  /* 0x000000010400788c */ /* 0x002fd2000bfa2070 */
[----:B------:R-:W-:Y:S05]  /*0d40*/  BRA.U !UP5, `(.L_x_15) ;  /* 0x000000010d087547 */ /* 0x000fea000b800000 */
[----:B--234-:R-:W-:Y:S01]  /*0d50*/  UCGABAR_ARV ;  /* 0x00000000000079c7 */ /* 0x01cfe20008000000 */
[----:B------:R-:W-:Y:S05]  /*0d60*/  BRA `(.L_x_16) ;  /* 0x0000000000047947 */ /* 0x000fea0003800000 */
.L_x_15:
[----:B--234-:R-:W-:Y:S01]  /*0d70*/  NOP ;  /* 0x0000000000007918 */ /* 0x01cfe20000000000 */
.L_x_16:
[----:B------:R-:W1:Y:S01]  /*0d80*/  S2UR UR7, SR_CTAID.X ;  /* 0x00000000000779c3 */ /* 0x000e620000002500 */
[----:B------:R-:W-:-:S05]  /*0d90*/  CS2R.32 R3, SR_CgaSize ;  /* 0x0000000000037805 */ /* 0x000fca0000008a00 */
[----:B------:R-:W-:-:S05]  /*0da0*/  IMAD R3, R3, -0xa0, RZ ;  /* 0xffffff6003037824 */ /* 0x000fca00078e02ff */
[----:B------:R-:W-:-:S14]  /*0db0*/  R2UR UR5, R3 ;  /* 0x00000000030572ca */ /* 0x000fdc00000e0000 */
[----:B------:R-:W2:Y:S01]  /*0dc0*/  LDCU UR5, c[0x0][UR5+0x2b0] ;  /* 0x00005600050577ac */ /* 0x000ea20008000800 */
[----:B------:R-:W-:-:S05]  /*0dd0*/  CS2R.32 R3, SR_CgaSize ;  /* 0x0000000000037805 */ /* 0x000fca0000008a00 */
[----:B------:R-:W-:-:S05]  /*0de0*/  IMAD R3, R3, -0xa0, RZ ;  /* 0xffffff6003037824 */ /* 0x000fca00078e02ff */
[----:B------:R-:W-:-:S14]  /*0df0*/  R2UR UR4, R3 ;  /* 0x00000000030472ca */ /* 0x000fdc00000e0000 */
[----:B------:R-:W3:Y:S01]  /*0e00*/  LDCU UR4, c[0x0][UR4+0x2b4] ;  /* 0x00005680040477ac */ /* 0x000ee20008000800 */
[----:B------:R-:W4:Y:S01]  /*0e10*/  S2UR UR8, SR_CTAID.Y ;  /* 0x00000000000879c3 */ /* 0x000f220000002600 */
[----:B------:R-:W3:Y:S01]  /*0e20*/  LDCU UR23, c[0x0][0xb24] ;  /* 0x00016480ff1777ac */ /* 0x000ee20008000800 */
[----:B------:R-:W-:-:S05]  /*0e30*/  CS2R.32 R3, SR_CgaSize ;  /* 0x0000000000037805 */ /* 0x000fca0000008a00 */
[----:B------:R-:W-:-:S05]  /*0e40*/  IMAD R3, R3, -0xa0, RZ ;  /* 0xffffff6003037824 */ /* 0x000fca00078e02ff */
[----:B------:R-:W-:-:S14]  /*0e50*/  R2UR UR60, R3 ;  /* 0x00000000033c72ca */ /* 0x000fdc00000e0000 */
[----:B------:R-:W3:Y:S01]  /*0e60*/  LDCU UR60, c[0x0][UR60+0x2a0] ;  /* 0x000054003c3c77ac */ /* 0x000ee20008000800 */
[----:B------:R-:W1:Y:S01]  /*0e70*/  S2UR UR36, SR_CTAID.Z ;  /* 0x00000000002479c3 */ /* 0x000e620000002700 */
[----:B------:R-:W-:-:S05]  /*0e80*/  CS2R.32 R3, SR_CgaSize ;  /* 0x0000000000037805 */ /* 0x000fca0000008a00 */
[----:B------:R-:W-:-:S05]  /*0e90*/  IMAD R3, R3, -0xa0, RZ ;  /* 0xffffff6003037824 */ /* 0x000fca00078e02ff */
[----:B------:R-:W-:-:S14]  /*0ea0*/  R2UR UR57, R3 ;  /* 0x00000000033972ca */ /* 0x000fdc00000e0000 */
[----:B------:R-:W3:Y:S01]  /*0eb0*/  LDCU UR57, c[0x0][UR57+0x2a4] ;  /* 0x00005480393977ac */ /* 0x000ee20008000800 */
[----:B------:R-:W3:Y:S01]  /*0ec0*/  LDCU UR40, c[0x0][0xb24] ;  /* 0x00016480ff2877ac */ /* 0x000ee20008000800 */
[----:B-1----:R-:W-:Y:S01]  /*0ed0*/  I2FP.F32.U32 R3, UR7 ;  /* 0x0000000700037c45 */ /* 0x002fe20008201000 */
[----:B------:R-:W1:Y:S04]  /*0ee0*/  LDCU UR26, c[0x0][0xb30] ;  /* 0x00016600ff1a77ac */ /* 0x000e680008000800 */
[----:B--2---:R-:W-:Y:S01]  /*0ef0*/  FMUL R3, R3, UR5 ;  /* 0x0000000503037c20 */ /* 0x004fe20008400000 */
[----:B------:R-:W-:Y:S01]  /*0f00*/  USHF.L.U32 UR24, UR48, 0xd, URZ ;  /* 0x0000000d30187899 */ /* 0x000fe200080006ff */
[----:B----4-:R-:W-:Y:S01]  /*0f10*/  I2FP.F32.U32 R2, UR8 ;  /* 0x0000000800027c45 */ /* 0x010fe20008201000 */
[----:B---3--:R-:W-:-:S03]  /*0f20*/  UISETP.GE.AND UP2, UPT, UR23, 0x1, UPT ;  /* 0x000000011700788c */ /* 0x008fc6000bf46270 */
[----:B------:R-:W2:Y:S01]  /*0f30*/  F2I.U32.TRUNC.NTZ R3, R3 ;  /* 0x0000000300037305 */ /* 0x000ea2000020f000 */
[----:B------:R-:W-:Y:S01]  /*0f40*/  UMOV UR46, UR7 ;  /* 0x00000007002e7c82 */ /* 0x000fe20008000000 */
[----:B------:R-:W-:Y:S01]  /*0f50*/  FMUL R2, R2, UR4 ;  /* 0x0000000402027c20 */ /* 0x000fe20008400000 */
[----:B------:R-:W-:-:S05]  /*0f60*/  UMOV UR45, UR8 ;  /* 0x00000008002d7c82 */ /* 0x000fca0008000000 */
[----:B------:R-:W3:Y:S01]  /*0f70*/  F2I.U32.TRUNC.NTZ R2, R2 ;  /* 0x0000000200027305 */ /* 0x000ee2000020f000 */
[----:B--2---:R-:W-:Y:S02]  /*0f80*/  R2UR UR4, R3 ;  /* 0x00000000030472ca */ /* 0x004fe400000e0000 */
[----:B---3--:R-:W-:Y:S02]  /*0f90*/  R2UR UR6, R2 ;  /* 0x00000000020672ca */ /* 0x008fe400000e0000 */
[----:B------:R-:W-:-:S09]  /*0fa0*/  PRMT R2, RZ, 0x7610, R2 ;  /* 0x00007610ff027816 */ /* 0x000fd20000000002 */
[----:B------:R-:W-:-:S04]  /*0fb0*/  UIADD3 UR5, UPT, UPT, -UR4, URZ, URZ ;  /* 0x000000ff04057290 */ /* 0x000fc8000fffe1ff */
[----:B------:R-:W-:Y:S02]  /*0fc0*/  UIMAD UR60, UR60, UR5, UR7 ;  /* 0x000000053c3c72a4 */ /* 0x000fe4000f8e0207 */
[----:B------:R-:W-:-:S04]  /*0fd0*/  UIADD3 UR4, UPT, UPT, -UR6, URZ, URZ ;  /* 0x000000ff06047290 */ /* 0x000fc8000fffe1ff */
[----:B------:R-:W-:Y:S01]  /*0fe0*/  UIMAD UR57, UR57, UR4, UR8 ;  /* 0x00000004393972a4 */ /* 0x000fe2000f8e0208 */
[----:B-1----:R-:W-:Y:S11]  /*0ff0*/  BRA.U UP4, `(.L_x_17) ;  /* 0x0000000104247547 */ /* 0x002ff6000b800000 */
[----:B------:R-:W-:Y:S02]  /*1000*/  UISETP.NE.AND UP0, UPT, UR57, URZ, UPT ;  /* 0x000000ff3900728c */ /* 0x000fe4000bf05270 */
[----:B------:R-:W-:Y:S02]  /*1010*/  UISETP.NE.AND UP1, UPT, UR57, 0x1, UPT ;  /* 0x000000013900788c */ /* 0x000fe4000bf25270 */
[----:B------:R-:W-:Y:S02]  /*1020*/  UISETP.EQ.OR UP0, UPT, UR60, URZ, !UP0 ;  /* 0x000000ff3c00728c */ /* 0x000fe4000c702670 */
[----:B------:R-:W-:Y:S02]  /*1030*/  USEL UR4, URZ, 0x2, UP1 ;  /* 0x00000002ff047887 */ /* 0x000fe40008800000 */
[----:B------:R-:W-:Y:S02]  /*1040*/  USEL UR5, URZ, 0x1, !UP0 ;  /* 0x00000001ff057887 */ /* 0x000fe4000c000000 */
[----:B------:R-:W-:-:S04]  /*1050*/  UISETP.NE.AND UP0, UPT, UR60, URZ, UPT ;  /* 0x000000ff3c00728c */ /* 0x000fc8000bf05270 */
[----:B------:R-:W-:-:S04]  /*1060*/  USEL UR4, UR4, 0x2, UP0 ;  /* 0x0000000204047887 */ /* 0x000fc80008000000 */
[----:B------:R-:W-:-:S06]  /*1070*/  UIADD3 UR4, UPT, UPT, UR5, UR4, URZ ;  /* 0x0000000405047290 */ /* 0x000fcc000fffe0ff */
[----:B------:R-:W-:Y:S02]  /*1080*/  MOV R2, UR4 ;  /* 0x0000000400027c02 */ /* 0x000fe40008000f00 */
.L_x_17:
[----:B------:R-:W-:Y:S05]  /*1090*/  BRA.U !UP2, `(.L_x_18) ;  /* 0x000000010ad47547 */ /* 0x000fea000b800000 */
[----:B------:R-:W1:Y:S01]  /*10a0*/  LDCU.128 UR12, c[0x0][0xb10] ;  /* 0x00016200ff0c77ac */ /* 0x000e620008000c00 */
[----:B------:R-:W2:Y:S01]  /*10b0*/  LDCU UR6, c[0x0][0x370] ;  /* 0x00006e00ff0677ac */ /* 0x000ea20008000800 */
[----:B------:R-:W3:Y:S01]  /*10c0*/  LDCU UR5, c[0x0][0x374] ;  /* 0x00006e80ff0577ac */ /* 0x000ee20008000800 */
[----:B------:R-:W4:Y:S01]  /*10d0*/  LDCU UR25, c[0x0][0xb0c] ;  /* 0x00016180ff1977ac */ /* 0x000f220008000800 */
[----:B------:R-:W4:Y:S01]  /*10e0*/  LDCU UR4, c[0x0][0xb20] ;  /* 0x00016400ff0477ac */ /* 0x000f220008000800 */
[----:B------:R-:W4:Y:S01]  /*10f0*/  LDCU.64 UR8, c[0x0][0xb28] ;  /* 0x00016500ff0877ac */ /* 0x000f220008000a00 */
[----:B-1----:R-:W-:Y:S02]  /*1100*/  UISETP.NE.AND UP0, UPT, UR14, 0x1, UPT ;  /* 0x000000010e00788c */ /* 0x002fe4000bf05270 */
[----:B---3--:R-:W-:Y:S02]  /*1110*/  UIMAD.WIDE.U32 UR10, UR5, UR15, URZ ;  /* 0x0000000f050a72a5 */ /* 0x008fe4000f8e00ff */
[----:B--2---:R-:W-:-:S02]  /*1120*/  UIMAD.WIDE.U32 UR18, UR6, UR12, URZ ;  /* 0x0000000c061272a5 */ /* 0x004fc4000f8e00ff */
[----:B----4-:R-:W-:Y:S02]  /*1130*/  UISETP.NE.AND UP1, UPT, UR25, 0x1, UPT ;  /* 0x000000011900788c */ /* 0x010fe4000bf25270 */
[----:B------:R-:W-:Y:S01]  /*1140*/  UISETP.NE.AND UP2, UPT, UR23, 0x1, UPT ;  /* 0x000000011700788c */ /* 0x000fe2000bf45270 */
[----:B------:R-:W-:Y:S02]  /*1150*/  UMOV UR10, UR11 ;  /* 0x0000000b000a7c82 */ /* 0x000fe40008000000 */
[----:B------:R-:W-:Y:S01]  /*1160*/  UMOV UR18, UR19 ;  /* 0x0000001300127c82 */ /* 0x000fe20008000000 */
[----:B------:R-:W-:Y:S02]  /*1170*/  @UP0 USHF.R.U32.HI UR5, URZ, UR4, UR10 ;  /* 0x00000004ff050299 */ /* 0x000fe4000801160a */
[----:B------:R-:W-:Y:S02]  /*1180*/  UIMAD.WIDE.U32 UR20, UR45, UR15, URZ ;  /* 0x0000000f2d1472a5 */ /* 0x000fe4000f8e00ff */
[----:B------:R-:W-:-:S02]  /*1190*/  UIMAD.WIDE.U32 UR10, UR5, UR8, URZ ;  /* 0x00000008050a72a5 */ /* 0x000fc4000f8e00ff */
[----:B------:R-:W-:Y:S02]  /*11a0*/  @UP1 USHF.R.U32.HI UR6, URZ, UR13, UR18 ;  /* 0x0000000dff061299 */ /* 0x000fe40008011612 */
[----:B------:R-:W-:Y:S02]  /*11b0*/  UIMAD.WIDE.U32 UR16, UR46, UR12, URZ ;  /* 0x0000000c2e1072a5 */ /* 0x000fe4000f8e00ff */
[----:B------:R-:W-:Y:S01]  /*11c0*/  UIMAD.WIDE.U32 UR18, UR6, UR8, URZ ;  /* 0x00000008061272a5 */ /* 0x000fe2000f8e00ff */
[----:B------:R-:W-:Y:S01]  /*11d0*/  UMOV UR20, UR21 ;  /* 0x0000001500147c82 */ /* 0x000fe20008000000 */
[----:B------:R-:W-:Y:S01]  /*11e0*/  UMOV UR10, UR11 ;  /* 0x0000000b000a7c82 */ /* 0x000fe20008000000 */
[----:B------:R-:W-:Y:S02]  /*11f0*/  USHF.R.U32.HI UR20, URZ, UR4, UR20 ;  /* 0x00000004ff147299 */ /* 0x000fe40008011614 */
[----:B------:R-:W-:Y:S02]  /*1200*/  @UP2 USHF.R.U32.HI UR5, URZ, UR9, UR10 ;  /* 0x00000009ff052299 */ /* 0x000fe4000801160a */
[----:B------:R-:W-:Y:S01]  /*1210*/  UMOV UR7, UR19 ;  /* 0x0000001300077c82 */ /* 0x000fe20008000000 */
[----:B------:R-:W-:Y:S01]  /*1220*/  UMOV UR16, UR17 ;  /* 0x0000001100107c82 */ /* 0x000fe20008000000 */
[----:B------:R-:W-:-:S02]  /*1230*/  @UP2 USHF.R.U32.HI UR6, URZ, UR9, UR7 ;  /* 0x00000009ff062299 */ /* 0x000fc40008011607 */
[----:B------:R-:W-:Y:S02]  /*1240*/  USHF.R.U32.HI UR13, URZ, UR13, UR16 ;  /* 0x0000000dff0d7299 */ /* 0x000fe40008011610 */
[----:B------:R-:W-:Y:S02]  /*1250*/  USEL UR4, UR45, UR20, !UP0 ;  /* 0x000000142d047287 */ /* 0x000fe4000c000000 */
[----:B------:R-:W-:Y:S02]  /*1260*/  UIMAD UR7, UR5, UR23, URZ ;  /* 0x00000017050772a4 */ /* 0x000fe4000f8e02ff */
[----:B------:R-:W-:Y:S02]  /*1270*/  USEL UR5, UR46, UR13, !UP1 ;  /* 0x0000000d2e057287 */ /* 0x000fe4000c800000 */
[----:B------:R-:W-:Y:S02]  /*1280*/  UIMAD UR12, UR6, UR23, URZ ;  /* 0x00000017060c72a4 */ /* 0x000fe4000f8e02ff */
[----:B------:R-:W-:-:S02]  /*1290*/  UISETP.GE.AND UP0, UPT, UR4, UR7, UPT ;  /* 0x000000070400728c */ /* 0x000fc4000bf06270 */
[----:B------:R-:W-:Y:S02]  /*12a0*/  UIMAD.WIDE.U32 UR10, UR4, UR8, URZ ;  /* 0x00000008040a72a5 */ /* 0x000fe4000f8e00ff */
[----:B------:R-:W-:Y:S02]  /*12b0*/  UISETP.GE.OR UP0, UPT, UR5, UR12, UP0 ;  /* 0x0000000c0500728c */ /* 0x000fe40008706670 */
[----:B------:R-:W-:Y:S02]  /*12c0*/  UIMAD.WIDE.U32 UR12, UR5, UR8, URZ ;  /* 0x00000008050c72a5 */ /* 0x000fe4000f8e00ff */
[----:B------:R-:W-:Y:S01]  /*12d0*/  UIADD3 UR10, UPT, UPT, -UR4, URZ, URZ ;  /* 0x000000ff040a7290 */ /* 0x000fe2000fffe1ff */
[----:B------:R-:W-:Y:S01]  /*12e0*/  UMOV UR8, UR11 ;  /* 0x0000000b00087c82 */ /* 0x000fe20008000000 */
[----:B------:R-:W-:Y:S02]  /*12f0*/  UIADD3 UR11, UPT, UPT, -UR5, URZ, URZ ;  /* 0x000000ff050b7290 */ /* 0x000fe4000fffe1ff */
[----:B------:R-:W-:-:S03]  /*1300*/  USHF.R.U32.HI UR8, URZ, UR9, UR8 ;  /* 0x00000009ff087299 */ /* 0x000fc60008011608 */
[----:B------:R-:W-:Y:S01]  /*1310*/  @!UP0 UMOV UR7, UR13 ;  /* 0x0000000d00078c82 */ /* 0x000fe20008000000 */
[----:B------:R-:W-:Y:S02]  /*1320*/  UIMAD UR45, UR14, UR10, UR45 ;  /* 0x0000000a0e2d72a4 */ /* 0x000fe4000f8e022d */
[----:B------:R-:W-:Y:S02]  /*1330*/  USEL UR8, UR4, UR8, !UP2 ;  /* 0x0000000804087287 */ /* 0x000fe4000d000000 */
[----:B------:R-:W-:Y:S02]  /*1340*/  @!UP0 USHF.R.U32.HI UR7, URZ, UR9, UR7 ;  /* 0x00000009ff078299 */ /* 0x000fe40008011607 */
[----:B------:R-:W-:Y:S02]  /*1350*/  UIADD3 UR9, UPT, UPT, -UR8, URZ, URZ ;  /* 0x000000ff08097290 */ /* 0x000fe4000fffe1ff */
[----:B------:R-:W-:Y:S02]  /*1360*/  @!UP0 USEL UR7, UR5, UR7, !UP2 ;  /* 0x0000000705078287 */ /* 0x000fe4000d000000 */
[----:B------:R-:W-:-:S02]  /*1370*/  UIMAD UR9, UR23, UR9, UR4 ;  /* 0x00000009170972a4 */ /* 0x000fc4000f8e0204 */
[----:B------:R-:W-:Y:S02]  /*1380*/  @!UP0 UIADD3 UR8, UPT, UPT, UR8, -UR7, URZ ;  /* 0x8000000708088290 */ /* 0x000fe4000fffe0ff */
[----:B------:R-:W-:Y:S02]  /*1390*/  @!UP0 UIMAD UR6, UR9, UR6, UR7 ;  /* 0x00000006090682a4 */ /* 0x000fe4000f8e0207 */
[----:B------:R-:W-:Y:S02]  /*13a0*/  @!UP0 UIMAD UR4, UR8, UR23, UR5 ;  /* 0x00000017080482a4 */ /* 0x000fe4000f8e0205 */
[----:B------:R-:W-:Y:S02]  /*13b0*/  UIMAD UR46, UR25, UR11, UR46 ;  /* 0x0000000b192e72a4 */ /* 0x000fe4000f8e022e */
[----:B------:R-:W-:Y:S01]  /*13c0*/  UIMAD UR45, UR4, UR14, UR45 ;  /* 0x0000000e042d72a4 */ /* 0x000fe2000f8e022d */
[----:B------:R-:W-:Y:S02]  /*13d0*/  @!UP0 UMOV UR5, UR6 ;  /* 0x0000000600058c82 */ /* 0x000fe40008000000 */
[----:B------:R-:W-:-:S12]  /*13e0*/  UIMAD UR46, UR5, UR25, UR46 ;  /* 0x00000019052e72a4 */ /* 0x000fd8000f8e022e */
.L_x_18:
[----:B------:R-:W-:Y:S02]  /*13f0*/  UISETP.NE.AND UP1, UPT, UR26, 0x1, UPT ;  /* 0x000000011a00788c */ /* 0x000fe4000bf25270 */
[----:B------:R-:W-:Y:S02]  /*1400*/  UISETP.NE.AND UP0, UPT, UR22, 0x2, UPT ;  /* 0x000000021600788c */ /* 0x000fe4000bf05270 */
[----:B------:R-:W-:-:S05]  /*1410*/  ULOP3.LUT UR24, UR24, 0x2000, URZ, 0xc0, !UPT ;  /* 0x0000200018187892 */ /* 0x000fca000f8ec0ff */
[----:B------:R-:W-:Y:S07]  /*1420*/  BRA.U UP1, `(.L_x_19) ;  /* 0x0000000101447547 */ /* 0x000fee000b800000 */
[----:B------:R-:W1:Y:S01]  /*1430*/  LDCU.128 UR8, c[0x0][0xb10] ;  /* 0x00016200ff0877ac */ /* 0x000e620008000c00 */
[----:B------:R-:W2:Y:S01]  /*1440*/  LDCU UR12, c[0x0][0xb0c] ;  /* 0x00016180ff0c77ac */ /* 0x000ea20008000800 */
[----:B------:R-:W3:Y:S01]  /*1450*/  LDCU UR13, c[0x0][0xb20] ;  /* 0x00016400ff0d77ac */ /* 0x000ee20008000800 */
[----:B-1----:R-:W-:Y:S02]  /*1460*/  UIMAD.WIDE.U32 UR6, UR46, UR8, URZ ;  /* 0x000000082e0672a5 */ /* 0x002fe4000f8e00ff */
[----:B------:R-:W-:Y:S02]  /*1470*/  UIMAD.WIDE.U32 UR4, UR45, UR11, URZ ;  /* 0x0000000b2d0472a5 */ /* 0x000fe4000f8e00ff */
[----:B--2---:R-:W-:Y:S02]  /*1480*/  UISETP.NE.AND UP2, UPT, UR12, 0x1, UPT ;  /* 0x000000010c00788c */ /* 0x004fe4000bf45270 */
[----:B------:R-:W-:Y:S01]  /*1490*/  UISETP.NE.AND UP1, UPT, UR10, 0x1, UPT ;  /* 0x000000010a00788c */ /* 0x000fe2000bf25270 */
[----:B------:R-:W-:-:S02]  /*14a0*/  UMOV UR6, UR7 ;  /* 0x0000000700067c82 */ /* 0x000fc40008000000 */
[----:B------:R-:W-:Y:S01]  /*14b0*/  UMOV UR4, UR5 ;  /* 0x0000000500047c82 */ /* 0x000fe20008000000 */
[----:B------:R-:W-:Y:S02]  /*14c0*/  USHF.R.U32.HI UR6, URZ, UR9, UR6 ;  /* 0x00000009ff067299 */ /* 0x000fe40008011606 */
[----:B---3--:R-:W-:Y:S02]  /*14d0*/  USHF.R.U32.HI UR4, URZ, UR13, UR4 ;  /* 0x0000000dff047299 */ /* 0x008fe40008011604 */
[----:B------:R-:W-:Y:S02]  /*14e0*/  USEL UR5, UR46, UR6, !UP2 ;  /* 0x000000062e057287 */ /* 0x000fe4000d000000 */
[----:B------:R-:W-:-:S04]  /*14f0*/  USEL UR4, UR45, UR4, !UP1 ;  /* 0x000000042d047287 */ /* 0x000fc8000c800000 */
[----:B------:R-:W-:Y:S02]  /*1500*/  UIADD3 UR6, UPT, UPT, UR5, -UR4, URZ ;  /* 0x8000000405067290 */ /* 0x000fe4000fffe0ff */
[----:B------:R-:W-:Y:S02]  /*1510*/  UIADD3 UR4, UPT, UPT, -UR5, UR4, URZ ;  /* 0x0000000405047290 */ /* 0x000fe4000fffe1ff */
[----:B------:R-:W-:Y:S02]  /*1520*/  UIMAD UR45, UR6, UR10, UR45 ;  /* 0x0000000a062d72a4 */ /* 0x000fe4000f8e022d */
[----:B------:R-:W-:-:S12]  /*1530*/  UIMAD UR46, UR4, UR12, UR46 ;  /* 0x0000000c042e72a4 */ /* 0x000fd8000f8e022e */
.L_x_19:
[----:B------:R-:W-:Y:S05]  /*1540*/  BRA.U !UP5, `(.L_x_20) ;  /* 0x000000010d0c7547 */ /* 0x000fea000b800000 */
[----:B------:R-:W-:Y:S01]  /*1550*/  UCGABAR_WAIT ;  /* 0x0000000000007dc7 */ /* 0x000fe20008000000 */
[----:B------:R-:W-:Y:S01]  /*1560*/  CCTL.IVALL ;  /* 0x00000000ff00798f */ /* 0x000fe20002000000 */
[----:B------:R-:W-:Y:S05]  /*1570*/  BRA `(.L_x_21) ;  /* 0x0000000000047947 */ /* 0x000fea0003800000 */
.L_x_20:
[----:B------:R-:W-:Y:S06]  /*1580*/  BAR.SYNC.DEFER_BLOCKING 0x0 ;  /* 0x0000000000007b1d */ /* 0x000fec0000010000 */
.L_x_21:
[----:B------:R-:W-:Y:S05]  /*1590*/  BRA.U UP0, `(.L_x_22) ;  /* 0x0000001100987547 */ /* 0x000fea000b800000 */
[----:B------:R-:W1:Y:S01]  /*15a0*/  LDCU UR6, c[0x0][0x38c] ;  /* 0x00007180ff0677ac */ /* 0x000e620008000800 */
[----:B------:R-:W-:Y:S01]  /*15b0*/  PLOP3.LUT P1, PT, PT, PT, UP3, 0x80, 0x8 ;  /* 0x000000000008781c */ /* 0x000fe20003f2f038 */
[----:B------:R-:W-:Y:S01]  /*15c0*/  IMAD.MOV.U32 R12, RZ, RZ, 0x1 ;  /* 0x00000001ff0c7424 */ /* 0x000fe200078e00ff */
[----:B------:R-:W-:Y:S01]  /*15d0*/  ISETP.EQ.OR P2, PT, R0, RZ, P3 ;  /* 0x000000ff0000720c */ /* 0x000fe20001f42670 */
[----:B------:R-:W-:Y:S01]  /*15e0*/  UISETP.NE.AND UP1, UPT, UR22, URZ, UPT ;  /* 0x000000ff1600728c */ /* 0x000fe2000bf25270 */
[----:B------:R-:W-:Y:S02]  /*15f0*/  PLOP3.LUT P1, PT, P1, PT, PT, 0x8, 0x80 ;  /* 0x000000000080781c */ /* 0x000fe40000f2e170 */
[----:B------:R-:W-:Y:S01]  /*1600*/  CS2R R10, SRZ ;  /* 0x00000000000a7805 */ /* 0x000fe2000001ff00 */
[----:B------:R-:W-:Y:S01]  /*1610*/  IMAD.MOV.U32 R9, RZ, RZ, RZ ;  /* 0x000000ffff097224 */ /* 0x000fe200078e00ff */
[----:B------:R-:W2:Y:S01]  /*1620*/  LDCU UR39, c[0x0][0x370] ;  /* 0x00006e00ff2777ac */ /* 0x000ea20008000800 */
[----:B------:R-:W-:Y:S01]  /*1630*/  IMAD.MOV.U32 R8, RZ, RZ, 0x1 ;  /* 0x00000001ff087424 */ /* 0x000fe200078e00ff */
[----:B------:R-:W3:Y:S01]  /*1640*/  LDCU.64 UR28, c[0x0][0x348] ;  /* 0x00006900ff1c77ac */ /* 0x000ee20008000a00 */
[----:B------:R-:W-:-:S02]  /*1650*/  USHF.R.U32.HI UR44, URZ, 0x7, UR24 ;  /* 0x00000007ff2c7899 */ /* 0x000fc40008011618 */
[----:B-1----:R-:W-:Y:S02]  /*1660*/  UIADD3 UR5, UPT, UPT, UR6, 0x7f, URZ ;  /* 0x0000007f06057890 */ /* 0x002fe4000fffe0ff */
[----:B------:R-:W-:Y:S02]  /*1670*/  UIADD3 UR47, UPT, UPT, UR6, 0xfe, URZ ;  /* 0x000000fe062f7890 */ /* 0x000fe4000fffe0ff */
[----:B------:R-:W-:Y:S01]  /*1680*/  USHF.R.S32.HI UR4, URZ, 0x1f, UR5 ;  /* 0x0000001fff047899 */ /* 0x000fe20008011405 */
[----:B------:R-:W1:Y:S03]  /*1690*/  LDCU UR38, c[0x0][0x374] ;  /* 0x00006e80ff2677ac */ /* 0x000e660008000800 */
[----:B------:R-:W-:Y:S02]  /*16a0*/  ULEA.HI UR4, UR4, UR5, URZ, 0x7 ;  /* 0x0000000504047291 */ /* 0x000fe4000f8f38ff */
[----:B------:R-:W-:-:S02]  /*16b0*/  USEL UR25, UR34, 0x2, UP1 ;  /* 0x0000000222197887 */ /* 0x000fc40008800000 */
[----:B------:R-:W-:Y:S02]  /*16c0*/  USHF.R.S32.HI UR42, URZ, 0x7, UR4 ;  /* 0x00000007ff2a7899 */ /* 0x000fe40008011404 */
[----:B------:R-:W-:Y:S02]  /*16d0*/  UIADD3 UR4, UPT, UPT, UR6, -0x1, URZ ;  /* 0xffffffff06047890 */ /* 0x000fe4000fffe0ff */
[----:B------:R-:W-:Y:S02]  /*16e0*/  UISETP.LT.U32.AND UP0, UPT, UR42, 0x3, UPT ;  /* 0x000000032a00788c */ /* 0x000fe4000bf01070 */
[----:B------:R-:W-:Y:S02]  /*16f0*/  UISETP.GE.U32.AND UP2, UPT, UR4, -0xff, UPT ;  /* 0xffffff010400788c */ /* 0x000fe4000bf46070 */
[----:B------:R-:W-:Y:S01]  /*1700*/  USEL UR41, UR42, 0x3, UP0 ;  /* 0x000000032a297887 */ /* 0x000fe20008000000 */
[----:B------:R-:W-:-:S03]  /*1710*/  UMOV UR5, URZ ;  /* 0x000000ff00057c82 */ /* 0x000fc60008000000 */
[----:B------:R-:W-:Y:S02]  /*1720*/  UIADD3 UR21, UPT, UPT, UR41, -0x1, URZ ;  /* 0xffffffff29157890 */ /* 0x000fe4000fffe0ff */
[----:B------:R-:W-:-:S03]  /*1730*/  UIADD3 UR43, UPT, UPT, UR42, -UR41, URZ ;  /* 0x800000292a2b7290 */ /* 0x000fc6000fffe0ff */
[----:B------:R-:W-:-:S04]  /*1740*/  @UP2 UIADD3 UR21, UPT, UPT, UR41, URZ, URZ ;  /* 0x000000ff29152290 */ /* 0x000fc8000fffe0ff */
[----:B-123--:R-:W-:-:S12]  /*1750*/  UIADD3 UR21, UPT, UPT, UR21, 0x1, URZ ;  /* 0x0000000115157890 */ /* 0x00efd8000fffe0ff */
.L_x_42:
[----:B------:R-:W-:Y:S01]  /*1760*/  UISETP.NE.AND UP0, UPT, UR48, URZ, UPT ;  /* 0x000000ff3000728c */ /* 0x000fe2000bf05270 */
[----:B------:R-:W1:Y:S08]  /*1770*/  S2UR UR48, SR_CgaCtaId ;  /* 0x00000000003079c3 */ /* 0x000e700000008800 */
[----:B------:R-:W-:Y:S05]  /*1780*/  BRA.U UP0, `(.L_x_23) ;  /* 0x0000000100347547 */ /* 0x000fea000b800000 */
[----:B------:R-:W2:Y:S01]  /*1790*/  S2R R0, SR_CgaCtaId ;  /* 0x0000000000007919 */ /* 0x000ea20000008800 */
[----:B------:R-:W-:-:S04]  /*17a0*/  MOV R2, 0x400 ;  /* 0x0000040000027802 */ /* 0x000fc80000000f00 */
[----:B--2---:R-:W-:Y:S02]  /*17b0*/  LEA R0, R0, R2, 0x18 ;  /* 0x0000000200007211 */ /* 0x004fe400078ec0ff */
[----:B------:R-:W-:-:S03]  /*17c0*/  SHF.L.U32 R2, R8, 0x1f, RZ ;  /* 0x0000001f08027819 */ /* 0x000fc600000006ff */
[----:B------:R-:W-:-:S04]  /*17d0*/  IMAD R0, R9, 0x8, R0 ;  /* 0x0000000809007824 */ /* 0x000fc800078e0200 */
[----:B------:R-:W2:Y:S02]  /*17e0*/  SYNCS.PHASECHK.TRANS64.TRYWAIT P0, [R0+URZ+0xc0], R2 ;  /* 0x0000c002000075a7 */ /* 0x000ea400080011ff */
[----:B--2---:R-:W-:Y:S05]  /*17f0*/  @!P0 BRA `(.L_x_24) ;  /* 0x0000005800008947 */ /* 0x004fea0003800000 */
.L_x_101:
[----:B------:R-:W-:Y:S01]  /*1800*/  VIADD R9, R9, 0x1 ;  /* 0x0000000109097836 */ /* 0x000fe20000000000 */
[----:B------:R2:W-:Y:S04]  /*1810*/  SYNCS.ARRIVE.TRANS64.A1T0 RZ, [R0+URZ+0xb0], RZ ;  /* 0x0000b0ff00ff79a7 */ /* 0x0005e800081000ff */
[----:B------:R-:W-:-:S04]  /*1820*/  ISETP.NE.AND P0, PT, R9, 0x2, PT ;  /* 0x000000020900780c */ /* 0x000fc80003f05270 */
[----:B------:R-:W-:Y:S02]  /*1830*/  SEL R9, R9, RZ, P0 ;  /* 0x000000ff09097207 */ /* 0x000fe40000000000 */
[----:B--2---:R-:W-:-:S04]  /*1840*/  SEL R0, RZ, 0x1, P0 ;  /* 0x00000001ff007807 */ /* 0x004fc80000000000 */
[----:B------:R-:W-:-:S07]  /*1850*/  LOP3.LUT R8, R8, R0, RZ, 0x3c, !PT ;  /* 0x0000000008087212 */ /* 0x000fce00078e3cff */
.L_x_23:
[----:B------:R-:W-:Y:S01]  /*1860*/  UMOV UR6, 0x400 ;  /* 0x0000040000067882 */ /* 0x000fe20000000000 */
[----:B------:R-:W-:Y:S01]  /*1870*/  SHF.L.U32 R0, R12, 0x1f, RZ ;  /* 0x0000001f0c007819 */ /* 0x000fe200000006ff */
[----:B-1----:R-:W-:Y:S02]  /*1880*/  ULEA UR6, UR48, UR6, 0x18 ;  /* 0x0000000630067291 */ /* 0x002fe4000f8ec0ff */
[----:B------:R-:W-:Y:S02]  /*1890*/  UISETP.GE.U32.AND UP0, UPT, UR47, 0xff, UPT ;  /* 0x000000ff2f00788c */ /* 0x000fe4000bf06070 */
[----:B------:R-:W-:Y:S02]  /*18a0*/  ULEA UR4, UR5, UR6, 0x3 ;  /* 0x0000000605047291 */ /* 0x000fe4000f8e18ff */
[----:B------:R-:W-:Y:S02]  /*18b0*/  USHF.L.U32 UR11, UR45, 0x6, URZ ;  /* 0x000000062d0b7899 */ /* 0x000fe400080006ff */
[----:B------:R-:W-:Y:S01]  /*18c0*/  ULEA UR35, UR46, UR44, 0x7 ;  /* 0x0000002c2e237291 */ /* 0x000fe2000f8e38ff */
[----:B------:R-:W-:-:S04]  /*18d0*/  UMOV UR13, URZ ;  /* 0x000000ff000d7c82 */ /* 0x000fc80008000000 */
[----:B------:R1:W2:Y:S01]  /*18e0*/  SYNCS.PHASECHK.TRANS64.TRYWAIT P0, [UR4+0x18], R0 ;  /* 0x00001800ff0075a7 */ /* 0x0002a20008001104 */
[----:B------:R-:W-:Y:S06]  /*18f0*/  BRA.U !UP0, `(.L_x_25) ;  /* 0x0000000108bc7547 */ /* 0x000fec000b800000 */
[----:B------:R-:W-:Y:S01]  /*1900*/  UMOV UR7, URZ ;  /* 0x000000ff00077c82 */ /* 0x000fe20008000000 */
[----:B------:R-:W-:-:S05]  /*1910*/  UMOV UR4, UR5 ;  /* 0x0000000500047c82 */ /* 0x000fca0008000000 */
.L_x_31:
[----:B------:R-:W-:Y:S01]  /*1920*/  ULEA UR33, UR4, UR6, 0x3 ;  /* 0x0000000604217291 */ /* 0x000fe2000f8e18ff */
[----:B--2---:R-:W-:Y:S01]  /*1930*/  @!P3 MOV R2, 0x6000 ;  /* 0x000060000002b802 */ /* 0x004fe20000000f00 */
[----:B--2-4-:R-:W-:Y:S10]  /*1940*/  @P0 BRA `(.L_x_26) ;  /* 0x00000000000c0947 */ /* 0x014ff40003800000 */
[----:B------:R-:W-:-:S04]  /*1950*/  SHF.L.U32 R3, R12, 0x1f, RZ ;  /* 0x0000001f0c037819 */ /* 0x000fc800000006ff */
[----:B------:R-:W2:Y:S02]  /*1960*/  SYNCS.PHASECHK.TRANS64.TRYWAIT P0, [UR33+0x18], R3 ;  /* 0x00001803ff0075a7 */ /* 0x000ea40008001121 */
[----:B--2---:R-:W-:Y:S05]  /*1970*/  @!P0 BRA `(.L_x_27) ;  /* 0x0000005400b48947 */ /* 0x004fea0003800000 */
.L_x_26:
[----:B------:R2:W-:Y:S01]  /*1980*/  @!P3 SYNCS.ARRIVE.TRANS64 RZ, [UR33], R2 ;  /* 0x00000002ffffb9a7 */ /* 0x0005e20008000021 */
[----:B------:R-:W-:-:S04]  /*1990*/  ULOP3.LUT UR5, UR25, 0x2, URZ, 0xfc, !UPT ;  /* 0x0000000219057892 */ /* 0x000fc8000f8efcff */
[----:B------:R-:W-:-:S09]  /*19a0*/  UISETP.NE.AND UP0, UPT, UR5, 0x2, UPT ;  /* 0x000000020500788c */ /* 0x000fd2000bf05270 */
[----:B------:R-:W-:Y:S05]  /*19b0*/  BRA.U UP0, `(.L_x_28) ;  /* 0x0000000100047547 */ /* 0x000fea000b800000 */
[----:B------:R-:W-:Y:S05]  /*19c0*/  BPT.TRAP 0x1 ;  /* 0x000000040000795c */ /* 0x000fea0000300000 */
.L_x_28:
[----:B------:R-:W-:Y:S04]  /*19d0*/  BSSY.RECONVERGENT B0, `(.L_x_29) ;  /* 0x0000003000007945 */ /* 0x000fe80003800200 */
[----:B------:R-:W-:Y:S05]  /*19e0*/  @P2 BRA `(.L_x_30) ;  /* 0x0000000000042947 */ /* 0x000fea0003800000 */
[----:B------:R-:W-:Y:S05]  /*19f0*/  BPT.TRAP 0x1 ;  /* 0x000000040000795c */ /* 0x000fea0000300000 */
.L_x_30:
[----:B------:R-:W-:Y:S05]  /*1a00*/  BSYNC.RECONVERGENT B0 ;  /* 0x0000000000007941 */ /* 0x000fea0003800200 */
.L_x_29:
[----:B------:R-:W-:Y:S02]  /*1a10*/  UIADD3 UR5, UPT, UPT, UR4, 0x1, URZ ;  /* 0x0000000104057890 */ /* 0x000fe4000fffe0ff */
[----:B------:R-:W-:Y:S02]  /*1a20*/  ULEA UR32, UR4, UR24, 0xe ;  /* 0x0000001804207291 */ /* 0x000fe4000f8e70ff */
[----:B------:R-:W-:Y:S02]  /*1a30*/  UISETP.NE.AND UP0, UPT, UR5, 0x3, UPT ;  /* 0x000000030500788c */ /* 0x000fe4000bf05270 */
[----:B------:R-:W-:Y:S02]  /*1a40*/  UIADD3 UR16, UP1, UPT, UR28, 0x80, URZ ;  /* 0x000000801c107890 */ /* 0x000fe4000ff3e0ff */
[----:B------:R-:W-:Y:S02]  /*1a50*/  USEL UR9, URZ, 0x1, UP0 ;  /* 0x00000001ff097887 */ /* 0x000fe40008000000 */
[----:B------:R-:W-:-:S02]  /*1a60*/  USEL UR5, UR5, URZ, UP0 ;  /* 0x000000ff05057287 */ /* 0x000fc40008000000 */
[----:B------:R-:W-:Y:S02]  /*1a70*/  UIADD3 UR14, UP0, UPT, UR28, 0x180, URZ ;  /* 0x000001801c0e7890 */ /* 0x000fe4000ff1e0ff */
[----:B------:R-:W-:Y:S01]  /*1a80*/  ULEA UR8, UR5, UR6, 0x3 ;  /* 0x0000000605087291 */ /* 0x000fe2000f8e18ff */
[----:B------:R-:W-:Y:S01]  /*1a90*/  LOP3.LUT R12, R12, UR9, RZ, 0x3c, !PT ;  /* 0x000000090c0c7c12 */ /* 0x000fe2000f8e3cff */
[----:B------:R-:W-:Y:S02]  /*1aa0*/  USHF.L.U32 UR34, UR7, 0x7, URZ ;  /* 0x0000000707227899 */ /* 0x000fe400080006ff */
[----:B------:R-:W-:Y:S01]  /*1ab0*/  UIADD3.X UR17, UPT, UPT, URZ, UR29, URZ, UP1, !UPT ;  /* 0x0000001dff117290 */ /* 0x000fe20008ffe4ff */
[----:B-1----:R-:W-:Y:S01]  /*1ac0*/  SHF.L.U32 R0, R12, 0x1f, RZ ;  /* 0x0000001f0c007819 */ /* 0x002fe200000006ff */
[----:B------:R-:W-:Y:S02]  /*1ad0*/  UIADD3 UR32, UPT, UPT, UR6, 0x4400, UR32 ;  /* 0x0000440006207890 */ /* 0x000fe4000fffe020 */
[----:B------:R-:W-:Y:S01]  /*1ae0*/  UIADD3.X UR15, UPT, UPT, URZ, UR29, URZ, UP0, !UPT ;  /* 0x0000001dff0f7290 */ /* 0x000fe200087fe4ff */
[----:B------:R3:W4:Y:S01]  /*1af0*/  SYNCS.PHASECHK.TRANS64.TRYWAIT P0, [UR8+0x18], R0 ;  /* 0x00001800ff0075a7 */ /* 0x0007220008001108 */
[----:B------:R-:W-:Y:S01]  /*1b00*/  ULEA UR8, UR4, UR6, 0xd ;  /* 0x0000000604087291 */ /* 0x000fe2000f8e68ff */
[----:B------:R-:W-:Y:S01]  /*1b10*/  UMOV UR13, 0x30000 ;  /* 0x00030000000d7882 */ /* 0x000fe20000000000 */
[----:B------:R-:W-:-:S02]  /*1b20*/  UMOV UR18, 0x0 ;  /* 0x0000000000127882 */ /* 0x000fc40000000000 */
[----:B------:R-:W-:Y:S01]  /*1b30*/  UIADD3 UR8, UPT, UPT, UR8, 0x10400, URZ ;  /* 0x0001040008087890 */ /* 0x000fe2000fffe0ff */
[----:B------:R-:W-:Y:S01]  /*1b40*/  UMOV UR19, 0x10000000 ;  /* 0x1000000000137882 */ /* 0x000fe20000000000 */
[----:B------:R-:W-:Y:S01]  /*1b50*/  UMOV UR12, UR36 ;  /* 0x00000024000c7c82 */ /* 0x000fe20008000000 */
[----:B------:R-:W-:Y:S01]  /*1b60*/  UMOV UR9, UR33 ;  /* 0x0000002100097c82 */ /* 0x000fe20008000000 */
[----:B------:R-:W-:Y:S01]  /*1b70*/  UMOV UR10, UR34 ;  /* 0x00000022000a7c82 */ /* 0x000fe20008000000 */
[----:B------:R1:W-:Y:S01]  /*1b80*/  UTMALDG.3D.MULTICAST [UR32], [UR16], UR13, desc[UR18] ;  /* 0x00001220100073b4 */ /* 0x0003e2000801180d */
[----:B------:R-:W-:Y:S01]  /*1b90*/  UIADD3 UR7, UPT, UPT, UR7, 0x1, URZ ;  /* 0x0000000107077890 */ /* 0x000fe2000fffe0ff */
[----:B------:R-:W-:-:S03]  /*1ba0*/  UMOV UR4, UR5 ;  /* 0x0000000500047c82 */ /* 0x000fc60008000000 */
[----:B------:R-:W-:Y:S01]  /*1bb0*/  UISETP.NE.AND UP0, UPT, UR7, UR21, UPT ;  /* 0x000000150700728c */ /* 0x000fe2000bf05270 */
[----:B------:R3:W-:Y:S01]  /*1bc0*/  UTMALDG.3D [UR8], [UR14], desc[UR18] ;  /* 0x000012080e0075b4 */ /* 0x0007e20008011000 */
[----:B-1----:R-:W-:-:S07]  /*1bd0*/  UMOV UR13, UR21 ;  /* 0x00000015000d7c82 */ /* 0x002fce0008000000 */
[----:B---3--:R-:W-:Y:S05]  /*1be0*/  BRA.U UP0, `(.L_x_31) ;  /* 0xfffffffd004c7547 */ /* 0x008fea000b83ffff */
.L_x_25:
[----:B------:R-:W-:Y:S01]  /*1bf0*/  ULEA UR4, UR5, UR6, 0x3 ;  /* 0x0000000605047291 */ /* 0x000fe2000f8e18ff */
[----:B-1----:R-:W-:Y:S01]  /*1c00*/  SHF.L.U32 R0, R12, 0x1f, RZ ;  /* 0x0000001f0c007819 */ /* 0x002fe200000006ff */
[----:B------:R-:W-:Y:S01]  /*1c10*/  @!P1 SYNCS.ARRIVE.TRANS64.A1T0 RZ, [UR6+0x48], RZ ;  /* 0x000048ffffff99a7 */ /* 0x000fe20008100006 */
[----:B------:R-:W-:-:S06]  /*1c20*/  UISETP.GT.AND UP0, UPT, UR42, UR41, UPT ;  /* 0x000000292a00728c */ /* 0x000fcc000bf04270 */
[----:B--2-4-:R1:W2:Y:S03]  /*1c30*/  SYNCS.PHASECHK.TRANS64.TRYWAIT P0, [UR4+0x18], R0 ;  /* 0x00001800ff0075a7 */ /* 0x0142a60008001104 */
[----:B------:R-:W-:Y:S05]  /*1c40*/  BRA.U !UP0, `(.L_x_32) ;  /* 0x0000000108c07547 */ /* 0x000fea000b800000 */
[----:B------:R-:W-:Y:S01]  /*1c50*/  UIADD3 UR26, UPT, UPT, UR43, UR13, URZ ;  /* 0x0000000d2b1a7290 */ /* 0x000fe2000fffe0ff */
[----:B------:R-:W-:-:S11]  /*1c60*/  UMOV UR4, UR5 ;  /* 0x0000000500047c82 */ /* 0x000fd60008000000 */
.L_x_38:
[----:B------:R-:W-:Y:S01]  /*1c70*/  ULEA UR17, UR4, UR6, 0x3 ;  /* 0x0000000604117291 */ /* 0x000fe2000f8e18ff */
[----:B--2---:R-:W-:Y:S01]  /*1c80*/  @!P3 MOV R2, 0x6000 ;  /* 0x000060000002b802 */ /* 0x004fe20000000f00 */
[----:B--2-4-:R-:W-:Y:S10]  /*1c90*/  @P0 BRA `(.L_x_33) ;  /* 0x00000000000c0947 */ /* 0x014ff40003800000 */
[----:B------:R-:W-:-:S04]  /*1ca0*/  SHF.L.U32 R3, R12, 0x1f, RZ ;  /* 0x0000001f0c037819 */ /* 0x000fc800000006ff */
[----:B------:R-:W2:Y:S02]  /*1cb0*/  SYNCS.PHASECHK.TRANS64.TRYWAIT P0, [UR17+0x18], R3 ;  /* 0x00001803ff0075a7 */ /* 0x000ea40008001111 */
[----:B--2---:R-:W-:Y:S05]  /*1cc0*/  @!P0 BRA `(.L_x_34) ;  /* 0x0000005000f88947 */ /* 0x004fea0003800000 */
.L_x_33:
[----:B------:R2:W-:Y:S01]  /*1cd0*/  @!P3 SYNCS.ARRIVE.TRANS64 RZ, [UR17], R2 ;  /* 0x00000002ffffb9a7 */ /* 0x0005e20008000011 */
[----:B------:R-:W-:-:S04]  /*1ce0*/  ULOP3.LUT UR5, UR25, 0x2, URZ, 0xfc, !UPT ;  /* 0x0000000219057892 */ /* 0x000fc8000f8efcff */
[----:B------:R-:W-:-:S09]  /*1cf0*/  UISETP.NE.AND UP0, UPT, UR5, 0x2, UPT ;  /* 0x000000020500788c */ /* 0x000fd2000bf05270 */
[----:B------:R-:W-:Y:S05]  /*1d00*/  BRA.U UP0, `(.L_x_35) ;  /* 0x0000000100047547 */ /* 0x000fea000b800000 */
[----:B------:R-:W-:Y:S05]  /*1d10*/  BPT.TRAP 0x1 ;  /* 0x000000040000795c */ /* 0x000fea0000300000 */
.L_x_35:
[----:B------:R-:W-:Y:S04]  /*1d20*/  BSSY.RECONVERGENT B0, `(.L_x_36) ;  /* 0x0000003000007945 */ /* 0x000fe80003800200 */
[----:B------:R-:W-:Y:S05]  /*1d30*/  @P2 BRA `(.L_x_37) ;  /* 0x0000000000042947 */ /* 0x000fea0003800000 */
[----:B------:R-:W-:Y:S05]  /*1d40*/  BPT.TRAP 0x1 ;  /* 0x000000040000795c */ /* 0x000fea0000300000 */
.L_x_37:
[----:B------:R-:W-:Y:S05]  /*1d50*/  BSYNC.RECONVERGENT B0 ;  /* 0x0000000000007941 */ /* 0x000fea0003800200 */
.L_x_36:
[----:B------:R-:W-:Y:S02]  /*1d60*/  UIADD3 UR5, UPT, UPT, UR4, 0x1, URZ ;  /* 0x0000000104057890 */ /* 0x000fe4000fffe0ff */
[----:B------:R-:W-:Y:S02]  /*1d70*/  ULEA UR16, UR4, UR24, 0xe ;  /* 0x0000001804107291 */ /* 0x000fe4000f8e70ff */
[----:B------:R-:W-:Y:S02]  /*1d80*/  UISETP.NE.AND UP0, UPT, UR5, 0x3, UPT ;  /* 0x000000030500788c */ /* 0x000fe4000bf05270 */
[----:B------:R-:W-:Y:S02]  /*1d90*/  UIADD3 UR22, UP1, UPT, UR28, 0x80, URZ ;  /* 0x000000801c167890 */ /* 0x000fe4000ff3e0ff */
[----:B------:R-:W-:Y:S02]  /*1da0*/  USEL UR8, URZ, 0x1, UP0 ;  /* 0x00000001ff087887 */ /* 0x000fe40008000000 */
[----:B------:R-:W-:-:S02]  /*1db0*/  USEL UR5, UR5, URZ, UP0 ;  /* 0x000000ff05057287 */ /* 0x000fc40008000000 */
[----:B------:R-:W-:Y:S02]  /*1dc0*/  UIADD3 UR14, UP0, UPT, UR28, 0x180, URZ ;  /* 0x000001801c0e7890 */ /* 0x000fe4000ff1e0ff */
[----:B------:R-:W-:Y:S01]  /*1dd0*/  LOP3.LUT R12, R12, UR8, RZ, 0x3c, !PT ;  /* 0x000000080c0c7c12 */ /* 0x000fe2000f8e3cff */
[----:B------:R-:W-:Y:S02]  /*1de0*/  ULEA UR7, UR5, UR6, 0x3 ;  /* 0x0000000605077291 */ /* 0x000fe4000f8e18ff */
[----:B------:R-:W-:Y:S01]  /*1df0*/  ULEA UR8, UR4, UR6, 0xd ;  /* 0x0000000604087291 */ /* 0x000fe2000f8e68ff */
[----:B-1----:R-:W-:Y:S01]  /*1e00*/  SHF.L.U32 R0, R12, 0x1f, RZ ;  /* 0x0000001f0c007819 */ /* 0x002fe200000006ff */
[----:B------:R-:W-:Y:S02]  /*1e10*/  USHF.L.U32 UR18, UR13, 0x7, URZ ;  /* 0x000000070d127899 */ /* 0x000fe400080006ff */
[----:B------:R-:W-:Y:S02]  /*1e20*/  UIADD3 UR16, UPT, UPT, UR6, 0x4400, UR16 ;  /* 0x0000440006107890 */ /* 0x000fe4000fffe010 */
[----:B------:R-:W-:Y:S01]  /*1e30*/  UIADD3.X UR23, UPT, UPT, URZ, UR29, URZ, UP1, !UPT ;  /* 0x0000001dff177290 */ /* 0x000fe20008ffe4ff */
[----:B------:R3:W4:Y:S01]  /*1e40*/  SYNCS.PHASECHK.TRANS64.TRYWAIT P0, [UR7+0x18], R0 ;  /* 0x00001800ff0075a7 */ /* 0x0007220008001107 */
[----:B------:R-:W-:-:S02]  /*1e50*/  UIADD3 UR8, UPT, UPT, UR8, 0x10400, URZ ;  /* 0x0001040008087890 */ /* 0x000fc4000fffe0ff */
[----:B------:R-:W-:Y:S01]  /*1e60*/  UIADD3.X UR15, UPT, UPT, URZ, UR29, URZ, UP0, !UPT ;  /* 0x0000001dff0f7290 */ /* 0x000fe200087fe4ff */
[----:B------:R-:W-:Y:S01]  /*1e70*/  UMOV UR7, 0x30000 ;  /* 0x0003000000077882 */ /* 0x000fe20000000000 */
[----:B------:R-:W-:Y:S01]  /*1e80*/  UMOV UR30, 0x0 ;  /* 0x00000000001e7882 */ /* 0x000fe20000000000 */
[----:B------:R-:W-:Y:S01]  /*1e90*/  UMOV UR31, 0x10000000 ;  /* 0x10000000001f7882 */ /* 0x000fe20000000000 */
[----:B------:R-:W-:Y:S01]  /*1ea0*/  UMOV UR19, UR35 ;  /* 0x0000002300137c82 */ /* 0x000fe20008000000 */
[----:B------:R-:W-:Y:S01]  /*1eb0*/  UMOV UR20, UR36 ;  /* 0x0000002400147c82 */ /* 0x000fe20008000000 */
[----:B------:R-:W-:Y:S01]  /*1ec0*/  UMOV UR12, UR36 ;  /* 0x00000024000c7c82 */ /* 0x000fe20008000000 */
[----:B------:R-:W-:Y:S01]  /*1ed0*/  UMOV UR9, UR17 ;  /* 0x0000001100097c82 */ /* 0x000fe20008000000 */
[----:B------:R-:W-:Y:S01]  /*1ee0*/  UMOV UR10, UR18 ;  /* 0x00000012000a7c82 */ /* 0x000fe20008000000 */
[----:B------:R3:W-:Y:S01]  /*1ef0*/  UTMALDG.3D.MULTICAST [UR16], [UR22], UR7, desc[UR30] ;  /* 0x00001e10160073b4 */ /* 0x0007e20008011807 */
[----:B------:R-:W-:Y:S01]  /*1f00*/  UIADD3 UR13, UPT, UPT, UR13, 0x1, URZ ;  /* 0x000000010d0d7890 */ /* 0x000fe2000fffe0ff */
[----:B------:R-:W-:-:S03]  /*1f10*/  UMOV UR4, UR5 ;  /* 0x0000000500047c82 */ /* 0x000fc60008000000 */
[----:B------:R-:W-:Y:S01]  /*1f20*/  UISETP.NE.AND UP0, UPT, UR13, UR26, UPT ;  /* 0x0000001a0d00728c */ /* 0x000fe2000bf05270 */
[----:B------:R3:W-:Y:S08]  /*1f30*/  UTMALDG.3D [UR8], [UR14], desc[UR30] ;  /* 0x00001e080e0075b4 */ /* 0x0007f00008011000 */
[----:B---3--:R-:W-:Y:S05]  /*1f40*/  BRA.U UP0, `(.L_x_38) ;  /* 0xfffffffd00487547 */ /* 0x008fea000b83ffff */
.L_x_32:
[C---:B------:R-:W-:Y:S01]  /*1f50*/  LEA R3, R11.reuse, UR6, 0x3 ;  /* 0x000000060b037c11 */ /* 0x040fe2000f8e18ff */
[----:B------:R-:W-:Y:S01]  /*1f60*/  NOP ;  /* 0x0000000000007918 */ /* 0x000fe20000000000 */
[----:B-1----:R-:W-:Y:S02]  /*1f70*/  SHF.L.U32 R0, R10, 0x1f, RZ ;  /* 0x0000001f0a007819 */ /* 0x002fe400000006ff */
[----:B------:R-:W-:Y:S02]  /*1f80*/  LEA R4, R11, UR6, 0x4 ;  /* 0x000000060b047c11 */ /* 0x000fe4000f8e20ff */
[----:B--2-4-:R-:W1:Y:S02]  /*1f90*/  SYNCS.PHASECHK.TRANS64.TRYWAIT P0, [R3+URZ+0x50], R0 ;  /* 0x00005000030075a7 */ /* 0x014e6400080011ff */
[----:B-1----:R-:W-:Y:S05]  /*1fa0*/  @!P0 BRA `(.L_x_39) ;  /* 0x0000005000588947 */ /* 0x002fea0003800000 */
.L_x_104:
[----:B------:R-:W2:Y:S01]  /*1fb0*/  LDS.128 R4, [R4+0xe0] ;  /* 0x0000e00004047984 */ /* 0x000ea20000000c00 */
[----:B------:R-:W-:Y:S01]  /*1fc0*/  UISETP.GE.AND UP0, UPT, UR40, 0x1, UPT ;  /* 0x000000012800788c */ /* 0x000fe2000bf06270 */
[----:B------:R-:W-:Y:S01]  /*1fd0*/  @!PT LDS RZ, [RZ] ;  /* 0x00000000fffff984 */ /* 0x000fe20000000800 */
[----:B------:R-:W-:Y:S01]  /*1fe0*/  @!PT LDS RZ, [RZ] ;  /* 0x00000000fffff984 */ /* 0x000fe20000000800 */
[----:B------:R-:W-:Y:S01]  /*1ff0*/  @!PT LDS RZ, [RZ] ;  /* 0x00000000fffff984 */ /* 0x000fe20000000800 */
[----:B------:R-:W-:Y:S01]  /*2000*/  @!PT LDS RZ, [RZ] ;  /* 0x00000000fffff984 */ /* 0x000fe20000000800 */
[----:B------:R3:W-:Y:S06]  /*2010*/  MEMBAR.ALL.CTA ;  /* 0x0000000000007992 */ /* 0x0007ec0000008000 */
[----:B---3--:R-:W3:Y:S01]  /*2020*/  FENCE.VIEW.ASYNC.S ;  /* 0x00000000000073c6 */ /* 0x008ee20000000000 */
[----:B--2---:R-:W-:-:S13]  /*2030*/  LOP3.LUT P0, RZ, R6, 0x1, RZ, 0xc0, !PT ;  /* 0x0000000106ff7812 */ /* 0x004fda000780c0ff */
[----:B---3--:R-:W-:Y:S01]  /*2040*/  VOTEU.ANY UP1, P0 ;  /* 0x0000000000ff7886 */ /* 0x008fe20000020100 */
[----:B------:R-:W-:-:S13]  /*2050*/  PLOP3.LUT P0, PT, PT, PT, UP1, 0x80, 0x8 ;  /* 0x000000000008781c */ /* 0x000fda0003f0f018 */
[----:B-1----:R-:W-:Y:S02]  /*2060*/  @P0 LOP3.LUT R0, R5, 0xffff, RZ, 0xc0, !PT ;  /* 0x0000ffff05000812 */ /* 0x002fe400078ec0ff */
[----:B------:R-:W-:Y:S02]  /*2070*/  @P0 MOV R2, R4 ;  /* 0x0000000400020202 */ /* 0x000fe40000000f00 */
[----:B------:R-:W-:Y:S01]  /*2080*/  @P0 R2UR UR7, R0 ;  /* 0x00000000000702ca */ /* 0x000fe200000e0000 */
[----:B------:R-:W-:Y:S01]  /*2090*/  VIADD R0, R3, 0x60 ;  /* 0x0000006003007836 */ /* 0x000fe20000000000 */
[----:B------:R-:W-:Y:S02]  /*20a0*/  @P0 SHF.R.U32.HI R4, RZ, 0x10, R5 ;  /* 0x00000010ff040819 */ /* 0x000fe40000011605 */
[----:B------:R-:W-:Y:S02]  /*20b0*/  @P0 R2UR UR8, R2 ;  /* 0x00000000020802ca */ /* 0x000fe400000e0000 */
[----:B------:R-:W-:-:S02]  /*20c0*/  PRMT R0, RZ, 0x654, R0 ;  /* 0x00000654ff007816 */ /* 0x000fc40000000000 */
[----:B------:R-:W-:Y:S02]  /*20d0*/  @P0 R2UR UR4, R4 ;  /* 0x00000000040402ca */ /* 0x000fe400000e0000 */
[----:B------:R1:W-:Y:S03]  /*20e0*/  SYNCS.ARRIVE.TRANS64.RED.A1T0 RZ, [R0+URZ], RZ ;  /* 0x000000ff00ff79a7 */ /* 0x0003e600081004ff */
[----:B------:R-:W-:-:S04]  /*20f0*/  @UP1 UMOV UR27, UR7 ;  /* 0x00000007001b1c82 */ /* 0x000fc80008000000 */
[----:B------:R-:W-:-:S04]  /*2100*/  @UP1 UMOV UR37, UR8 ;  /* 0x0000000800251c82 */ /* 0x000fc80008000000 */
[----:B------:R-:W-:Y:S01]  /*2110*/  @UP1 UMOV UR36, UR4 ;  /* 0x0000000400241c82 */ /* 0x000fe20008000000 */
[----:B------:R-:W-:Y:S05]  /*2120*/  BRA.U !UP0, `(.L_x_40) ;  /* 0x0000000108d47547 */ /* 0x000fea000b800000 */
[----:B------:R-:W2:Y:S01]  /*2130*/  LDCU.128 UR12, c[0x0][0xb10] ;  /* 0x00016200ff0c77ac */ /* 0x000ea20008000c00 */
[----:B------:R-:W3:Y:S01]  /*2140*/  LDCU UR26, c[0x0][0xb20] ;  /* 0x00016400ff1a77ac */ /* 0x000ee20008000800 */
[----:B------:R-:W4:Y:S01]  /*2150*/  LDCU UR20, c[0x0][0xb0c] ;  /* 0x00016180ff1477ac */ /* 0x000f220008000800 */
[----:B------:R-:W1:Y:S01]  /*2160*/  LDCU.64 UR10, c[0x0][0xb28] ;  /* 0x00016500ff0a77ac */ /* 0x000e620008000a00 */
[----:B------:R-:W-:Y:S02]  /*2170*/  UISETP.NE.AND UP3, UPT, UR40, 0x1, UPT ;  /* 0x000000012800788c */ /* 0x000fe4000bf65270 */
[----:B--2---:R-:W-:Y:S02]  /*2180*/  UIMAD.WIDE.U32 UR16, UR38, UR15, URZ ;  /* 0x0000000f261072a5 */ /* 0x004fe4000f8e00ff */
[----:B------:R-:W-:Y:S02]  /*2190*/  UIMAD.WIDE.U32 UR8, UR39, UR12, URZ ;  /* 0x0000000c270872a5 */ /* 0x000fe4000f8e00ff */
[----:B------:R-:W-:-:S02]  /*21a0*/  UISETP.NE.AND UP0, UPT, UR14, 0x1, UPT ;  /* 0x000000010e00788c */ /* 0x000fc4000bf05270 */
[----:B------:R-:W-:Y:S01]  /*21b0*/  UIMAD.WIDE.U32 UR22, UR27, UR15, URZ ;  /* 0x0000000f1b1672a5 */ /* 0x000fe2000f8e00ff */
[----:B------:R-:W-:Y:S02]  /*21c0*/  UMOV UR16, UR17 ;  /* 0x0000001100107c82 */ /* 0x000fe40008000000 */
[----:B------:R-:W-:Y:S01]  /*21d0*/  UMOV UR8, UR9 ;  /* 0x0000000900087c82 */ /* 0x000fe20008000000 */
[----:B---3--:R-:W-:Y:S02]  /*21e0*/  USHF.R.U32.HI UR16, URZ, UR26, UR16 ;  /* 0x0000001aff107299 */ /* 0x008fe40008011610 */
[----:B----4-:R-:W-:Y:S02]  /*21f0*/  UISETP.NE.AND UP2, UPT, UR20, 0x1, UPT ;  /* 0x000000011400788c */ /* 0x010fe4000bf45270 */
[----:B------:R-:W-:Y:S02]  /*2200*/  USHF.R.U32.HI UR8, URZ, UR13, UR8 ;  /* 0x0000000dff087299 */ /* 0x000fe40008011608 */
[----:B------:R-:W-:-:S02]  /*2210*/  USEL UR7, UR38, UR16, !UP0 ;  /* 0x0000001026077287 */ /* 0x000fc4000c000000 */
[----:B------:R-:W-:Y:S02]  /*2220*/  USEL UR8, UR39, UR8, !UP2 ;  /* 0x0000000827087287 */ /* 0x000fe4000d000000 */
[----:B-1----:R-:W-:Y:S01]  /*2230*/  UIMAD.WIDE.U32 UR16, UR7, UR10, URZ ;  /* 0x0000000a071072a5 */ /* 0x002fe2000f8e00ff */
[----:B------:R-:W-:Y:S01]  /*2240*/  UMOV UR4, UR23 ;  /* 0x0000001700047c82 */ /* 0x000fe20008000000 */
[----:B------:R-:W-:Y:S02]  /*2250*/  UIMAD.WIDE.U32 UR18, UR37, UR12, URZ ;  /* 0x0000000c251272a5 */ /* 0x000fe4000f8e00ff */
[----:B------:R-:W-:-:S03]  /*2260*/  UIMAD.WIDE.U32 UR22, UR8, UR10, URZ ;  /* 0x0000000a081672a5 */ /* 0x000fc6000f8e00ff */
[----:B------:R-:W-:Y:S01]  /*2270*/  UMOV UR16, UR17 ;  /* 0x0000001100107c82 */ /* 0x000fe20008000000 */
[----:B------:R-:W-:Y:S02]  /*2280*/  USHF.R.U32.HI UR4, URZ, UR26, UR4 ;  /* 0x0000001aff047299 */ /* 0x000fe40008011604 */
[----:B------:R-:W-:Y:S01]  /*2290*/  @UP3 USHF.R.U32.HI UR7, URZ, UR11, UR16 ;  /* 0x0000000bff073299 */ /* 0x000fe20008011610 */
[----:B------:R-:W-:Y:S01]  /*22a0*/  UMOV UR18, UR19 ;  /* 0x0000001300127c82 */ /* 0x000fe20008000000 */
[----:B------:R-:W-:Y:S01]  /*22b0*/  UMOV UR22, UR23 ;  /* 0x0000001700167c82 */ /* 0x000fe20008000000 */
[----:B------:R-:W-:Y:S02]  /*22c0*/  USHF.R.U32.HI UR13, URZ, UR13, UR18 ;  /* 0x0000000dff0d7299 */ /* 0x000fe40008011612 */
[----:B------:R-:W-:Y:S02]  /*22d0*/  USEL UR4, UR27, UR4, !UP0 ;  /* 0x000000041b047287 */ /* 0x000fe4000c000000 */
[----:B------:R-:W-:-:S02]  /*22e0*/  @UP3 USHF.R.U32.HI UR8, URZ, UR11, UR22 ;  /* 0x0000000bff083299 */ /* 0x000fc40008011616 */
[----:B------:R-:W-:Y:S02]  /*22f0*/  UIMAD UR9, UR40, UR7, URZ ;  /* 0x00000007280972a4 */ /* 0x000fe4000f8e02ff */
[----:B------:R-:W-:Y:S02]  /*2300*/  USEL UR7, UR37, UR13, !UP2 ;  /* 0x0000000d25077287 */ /* 0x000fe4000d000000 */
[----:B------:R-:W-:Y:S02]  /*2310*/  UIMAD UR12, UR40, UR8, URZ ;  /* 0x00000008280c72a4 */ /* 0x000fe4000f8e02ff */
[----:B------:R-:W-:Y:S02]  /*2320*/  UISETP.GE.AND UP0, UPT, UR4, UR9, UPT ;  /* 0x000000090400728c */ /* 0x000fe4000bf06270 */
[----:B------:R-:W-:Y:S02]  /*2330*/  UIMAD.WIDE.U32 UR16, UR4, UR10, URZ ;  /* 0x0000000a041072a5 */ /* 0x000fe4000f8e00ff */
[----:B------:R-:W-:-:S02]  /*2340*/  UISETP.GE.OR UP0, UPT, UR7, UR12, UP0 ;  /* 0x0000000c0700728c */ /* 0x000fc40008706670 */
        /* <DEDUP_REMOVED lines=19> */
.L_x_40:
[----:B------:R-:W2:Y:S02]  /*2480*/  LDCU UR4, c[0x0][0xb30] ;  /* 0x00016600ff0477ac */ /* 0x000ea40008000800 */
[----:B--2---:R-:W-:-:S09]  /*2490*/  UISETP.NE.AND UP0, UPT, UR4, 0x1, UPT ;  /* 0x000000010400788c */ /* 0x004fd2000bf05270 */
[----:B------:R-:W-:Y:S05]  /*24a0*/  BRA.U UP0, `(.L_x_41) ;  /* 0x0000000100447547 */ /* 0x000fea000b800000 */
[----:B------:R-:W2:Y:S01]  /*24b0*/  LDCU.128 UR12, c[0x0][0xb10] ;  /* 0x00016200ff0c77ac */ /* 0x000ea20008000c00 */
[----:B------:R-:W3:Y:S01]  /*24c0*/  LDCU UR16, c[0x0][0xb0c] ;  /* 0x00016180ff1077ac */ /* 0x000ee20008000800 */
[----:B------:R-:W4:Y:S01]  /*24d0*/  LDCU UR17, c[0x0][0xb20] ;  /* 0x00016400ff1177ac */ /* 0x000f220008000800 */
[----:B--2---:R-:W-:Y:S02]  /*24e0*/  UIMAD.WIDE.U32 UR10, UR37, UR12, URZ ;  /* 0x0000000c250a72a5 */ /* 0x004fe4000f8e00ff */
[----:B------:R-:W-:Y:S02]  /*24f0*/  UIMAD.WIDE.U32 UR8, UR27, UR15, URZ ;  /* 0x0000000f1b0872a5 */ /* 0x000fe4000f8e00ff */
[----:B---3--:R-:W-:Y:S02]  /*2500*/  UISETP.NE.AND UP2, UPT, UR16, 0x1, UPT ;  /* 0x000000011000788c */ /* 0x008fe4000bf45270 */
[----:B------:R-:W-:Y:S01]  /*2510*/  UISETP.NE.AND UP0, UPT, UR14, 0x1, UPT ;  /* 0x000000010e00788c */ /* 0x000fe2000bf05270 */
[----:B------:R-:W-:-:S02]  /*2520*/  UMOV UR7, UR11 ;  /* 0x0000000b00077c82 */ /* 0x000fc40008000000 */
[----:B------:R-:W-:Y:S01]  /*2530*/  UMOV UR4, UR9 ;  /* 0x0000000900047c82 */ /* 0x000fe20008000000 */
[----:B------:R-:W-:Y:S02]  /*2540*/  USHF.R.U32.HI UR7, URZ, UR13, UR7 ;  /* 0x0000000dff077299 */ /* 0x000fe40008011607 */
[----:B----4-:R-:W-:Y:S02]  /*2550*/  USHF.R.U32.HI UR4, URZ, UR17, UR4 ;  /* 0x00000011ff047299 */ /* 0x010fe40008011604 */
[----:B------:R-:W-:Y:S02]  /*2560*/  USEL UR7, UR37, UR7, !UP2 ;  /* 0x0000000725077287 */ /* 0x000fe4000d000000 */
[----:B------:R-:W-:-:S04]  /*2570*/  USEL UR4, UR27, UR4, !UP0 ;  /* 0x000000041b047287 */ /* 0x000fc8000c000000 */
[----:B------:R-:W-:Y:S02]  /*2580*/  UIADD3 UR8, UPT, UPT, UR7, -UR4, URZ ;  /* 0x8000000407087290 */ /* 0x000fe4000fffe0ff */
[----:B------:R-:W-:Y:S02]  /*2590*/  UIADD3 UR4, UPT, UPT, -UR7, UR4, URZ ;  /* 0x0000000407047290 */ /* 0x000fe4000fffe1ff */
[----:B------:R-:W-:Y:S02]  /*25a0*/  UIMAD UR27, UR8, UR14, UR27 ;  /* 0x0000000e081b72a4 */ /* 0x000fe4000f8e021b */
[----:B------:R-:W-:-:S12]  /*25b0*/  UIMAD UR37, UR4, UR16, UR37 ;  /* 0x00000010042572a4 */ /* 0x000fd8000f8e0225 */
.L_x_41:
[----:B------:R-:W-:Y:S01]  /*25c0*/  VIADD R11, R11, 0x1 ;  /* 0x000000010b0b7836 */ /* 0x000fe20000000000 */
[----:B------:R-:W-:Y:S01]  /*25d0*/  PLOP3.LUT P1, PT, PT, PT, PT, 0x80, 0x8 ;  /* 0x000000000008781c */ /* 0x000fe20003f2f070 */
[----:B------:R-:W-:Y:S02]  /*25e0*/  UIADD3 UR46, UPT, UPT, UR37, UR60, URZ ;  /* 0x0000003c252e7290 */ /* 0x000fe4000fffe0ff */
[----:B------:R-:W-:Y:S01]  /*25f0*/  UIADD3 UR45, UPT, UPT, UR27, UR57, URZ ;  /* 0x000000391b2d7290 */ /* 0x000fe2000fffe0ff */
[----:B------:R-:W-:-:S04]  /*2600*/  ISETP.NE.AND P0, PT, R11, 0x2, PT ;  /* 0x000000020b00780c */ /* 0x000fc80003f05270 */
[----:B-1----:R-:W-:Y:S02]  /*2610*/  SEL R0, RZ, 0x1, P0 ;  /* 0x00000001ff007807 */ /* 0x002fe40000000000 */
[----:B------:R-:W-:Y:S02]  /*2620*/  SEL R11, R11, RZ, P0 ;  /* 0x000000ff0b0b7207 */ /* 0x000fe40000000000 */
[----:B------:R-:W-:Y:S01]  /*2630*/  LOP3.LUT R10, R10, R0, RZ, 0x3c, !PT ;  /* 0x000000000a0a7212 */ /* 0x000fe200078e3cff */
[----:B------:R-:W-:Y:S06]  /*2640*/  BRA.U UP1, `(.L_x_42) ;  /* 0xfffffff101447547 */ /* 0x000fec000b83ffff */
[----:B------:R-:W-:Y:S01]  /*2650*/  UIADD3 UR6, UPT, UPT, UR6, 0x18, URZ ;  /* 0x0000001806067890 */ /* 0x000fe2000fffe0ff */
[----:B------:R-:W-:-:S03]  /*2660*/  SHF.L.U32 R2, R12, 0x1f, RZ ;  /* 0x0000001f0c027819 */ /* 0x000fc600000006ff */
[----:B------:R-:W-:-:S09]  /*2670*/  ULEA UR4, UR5, UR6, 0x3 ;  /* 0x0000000605047291 */ /* 0x000fd2000f8e18ff */
[----:B------:R-:W1:Y:S02]  /*2680*/  SYNCS.PHASECHK.TRANS64.TRYWAIT P0, [UR4], R2 ;  /* 0x00000002ff0075a7 */ /* 0x000e640008001104 */
[----:B-1----:R-:W-:Y:S05]  /*2690*/  @!P0 BRA `(.L_x_43) ;  /* 0x0000004800b08947 */ /* 0x002fea0003800000 */
.L_x_106:
[----:B------:R-:W-:-:S04]  /*26a0*/  UIADD3 UR4, UPT, UPT, UR5, 0x1, URZ ;  /* 0x0000000105047890 */ /* 0x000fc8000fffe0ff */
[----:B------:R-:W-:-:S04]  /*26b0*/  UISETP.NE.AND UP0, UPT, UR4, 0x3, UPT ;  /* 0x000000030400788c */ /* 0x000fc8000bf05270 */
[----:B------:R-:W-:Y:S02]  /*26c0*/  USEL UR7, URZ, 0x1, UP0 ;  /* 0x00000001ff077887 */ /* 0x000fe40008000000 */
[----:B------:R-:W-:-:S04]  /*26d0*/  USEL UR4, UR4, URZ, UP0 ;  /* 0x000000ff04047287 */ /* 0x000fc80008000000 */
[----:B------:R-:W-:Y:S01]  /*26e0*/  ULEA UR5, UR4, UR6, 0x3 ;  /* 0x0000000604057291 */ /* 0x000fe2000f8e18ff */
[----:B------:R-:W-:-:S04]  /*26f0*/  LOP3.LUT R12, R12, UR7, RZ, 0x3c, !PT ;  /* 0x000000070c0c7c12 */ /* 0x000fc8000f8e3cff */
[----:B-1----:R-:W-:-:S04]  /*2700*/  SHF.L.U32 R2, R12, 0x1f, RZ ;  /* 0x0000001f0c027819 */ /* 0x002fc800000006ff */
[----:B------:R-:W1:Y:S02]  /*2710*/  SYNCS.PHASECHK.TRANS64.TRYWAIT P0, [UR5], R2 ;  /* 0x00000002ff0075a7 */ /* 0x000e640008001105 */
[----:B-1----:R-:W-:Y:S05]  /*2720*/  @!P0 BRA `(.L_x_44) ;  /* 0x0000004800a48947 */ /* 0x002fea0003800000 */
.L_x_108:
[----:B------:R-:W-:-:S04]  /*2730*/  UIADD3 UR4, UPT, UPT, UR4, 0x1, URZ ;  /* 0x0000000104047890 */ /* 0x000fc8000fffe0ff */
[----:B------:R-:W-:-:S04]  /*2740*/  UISETP.NE.AND UP0, UPT, UR4, 0x3, UPT ;  /* 0x000000030400788c */ /* 0x000fc8000bf05270 */
[----:B------:R-:W-:Y:S02]  /*2750*/  USEL UR5, URZ, 0x1, UP0 ;  /* 0x00000001ff057887 */ /* 0x000fe40008000000 */
[----:B------:R-:W-:-:S04]  /*2760*/  USEL UR4, UR4, URZ, UP0 ;  /* 0x000000ff04047287 */ /* 0x000fc80008000000 */
[----:B------:R-:W-:Y:S01]  /*2770*/  ULEA UR4, UR4, UR6, 0x3 ;  /* 0x0000000604047291 */ /* 0x000fe2000f8e18ff */
[----:B-1----:R-:W-:-:S04]  /*2780*/  LOP3.LUT R2, R12, UR5, RZ, 0x3c, !PT ;  /* 0x000000050c027c12 */ /* 0x002fc8000f8e3cff */
[----:B------:R-:W-:Y:S01]  /*2790*/  SHF.L.U32 R2, R2, 0x1f, RZ ;  /* 0x0000001f02027819 */ /* 0x000fe200000006ff */
[----:B------:R-:W-:-:S07]  /*27a0*/  IMAD.U32 R0, RZ, RZ, UR4 ;  /* 0x00000004ff007e24 */ /* 0x000fce000f8e00ff */
.L_x_45:
[----:B-1----:R1:W2:Y:S02]  /*27b0*/  SYNCS.PHASECHK.TRANS64.TRYWAIT P0, [R0+URZ], R2 ;  /* 0x00000002000075a7 */ /* 0x0022a400080011ff */
[----:B--2---:R-:W-:Y:S05]  /*27c0*/  @!P0 NANOSLEEP.SYNCS 0x989680 ;  /* 0x009896800000895d */ /* 0x004fea0003900000 */
[----:B------:R-:W2:Y:S02]  /*27d0*/  @!P0 SYNCS.PHASECHK.TRANS64 P0, [R0+URZ], R2 ;  /* 0x00000002000085a7 */ /* 0x000ea400080010ff */
[----:B--2---:R-:W-:Y:S05]  /*27e0*/  @P0 EXIT ;  /* 0x000000000000094d */ /* 0x004fea0003800000 */
[----:B------:R-:W-:Y:S05]  /*27f0*/  BRA `(.L_x_45) ;  /* 0xfffffffc00ec7947 */ /* 0x000fea000383ffff */
.L_x_22:
[----:B------:R-:W-:-:S04]  /*2800*/  UISETP.NE.AND UP0, UPT, UR48, URZ, UPT ;  /* 0x000000ff3000728c */ /* 0x000fc8000bf05270 */
[----:B------:R-:W-:-:S09]  /*2810*/  UISETP.NE.OR UP0, UPT, UR22, 0x1, UP0 ;  /* 0x000000011600788c */ /* 0x000fd20008705670 */
[----:B------:R-:W-:Y:S05]  /*2820*/  BRA.U UP0, `(.L_x_46) ;  /* 0x0000000500487547 */ /* 0x000fea000b800000 */
[----:B------:R-:W-:Y:S01]  /*2830*/  ISETP.GE.U32.AND P2, PT, R0, 0x2, PT ;  /* 0x000000020000780c */ /* 0x000fe20003f46070 */
[----:B------:R-:W-:Y:S01]  /*2840*/  IMAD.MOV.U32 R12, RZ, RZ, 0x1 ;  /* 0x00000001ff0c7424 */ /* 0x000fe200078e00ff */
[----:B------:R-:W-:Y:S02]  /*2850*/  CS2R R10, SRZ ;  /* 0x00000000000a7805 */ /* 0x000fe4000001ff00 */
[----:B------:R-:W-:Y:S01]  /*2860*/  CS2R R8, SRZ ;  /* 0x0000000000087805 */ /* 0x000fe2000001ff00 */
[----:B------:R-:W-:Y:S01]  /*2870*/  UMOV UR6, 0x400 ;  /* 0x0000040000067882 */ /* 0x000fe20000000000 */
[----:B------:R-:W-:Y:S01]  /*2880*/  UMOV UR5, URZ ;  /* 0x000000ff00057c82 */ /* 0x000fe20008000000 */
[----:B------:R-:W-:-:S12]  /*2890*/  ULEA UR6, UR48, UR6, 0x18 ;  /* 0x0000000630067291 */ /* 0x000fd8000f8ec0ff */
.L_x_50:
[----:B------:R-:W-:Y:S02]  /*28a0*/  LEA R2, R8, UR6, 0x3 ;  /* 0x0000000608027c11 */ /* 0x000fe4000f8e18ff */
[----:B------:R-:W-:-:S03]  /*28b0*/  SHF.L.U32 R4, R9, 0x1f, RZ ;  /* 0x0000001f09047819 */ /* 0x000fc600000006ff */
[----:B------:R-:W-:Y:S01]  /*28c0*/  VIADD R5, R2, 0xc0 ;  /* 0x000000c002057836 */ /* 0x000fe20000000000 */
[----:B------:R-:W1:Y:S02]  /*28d0*/  SYNCS.PHASECHK.TRANS64.TRYWAIT P0, [R2+URZ+0xb0], R4 ;  /* 0x0000b004020075a7 */ /* 0x000e6400080011ff */
[----:B-1----:R-:W-:Y:S05]  /*28e0*/  @!P0 BRA `(.L_x_47) ;  /* 0x00000048004c8947 */ /* 0x002fea0003800000 */
.L_x_109:
[----:B------:R-:W-:Y:S01]  /*28f0*/  ULEA UR4, UR5, UR6, 0x3 ;  /* 0x0000000605047291 */ /* 0x000fe2000f8e18ff */
[----:B-1----:R-:W-:Y:S01]  /*2900*/  PRMT R2, RZ, 0x654, R5 ;  /* 0x00000654ff027816 */ /* 0x002fe20000000005 */
[----:B------:R-:W-:Y:S01]  /*2910*/  @!P2 IMAD.MOV.U32 R4, RZ, RZ, 0x10 ;  /* 0x00000010ff04a424 */ /* 0x000fe200078e00ff */
[----:B------:R-:W-:Y:S01]  /*2920*/  SHF.L.U32 R5, R12, 0x1f, RZ ;  /* 0x0000001f0c057819 */ /* 0x000fe200000006ff */
[----:B------:R-:W-:Y:S01]  /*2930*/  UIADD3 UR7, UPT, UPT, UR4, 0x50, URZ ;  /* 0x0000005004077890 */ /* 0x000fe2000fffe0ff */
[----:B------:R1:W-:Y:S05]  /*2940*/  SYNCS.ARRIVE.TRANS64.RED.A1T0 RZ, [R2+URZ], RZ ;  /* 0x000000ff02ff79a7 */ /* 0x0003ea00081004ff */
[----:B------:R-:W-:Y:S01]  /*2950*/  IMAD.U32 R6, RZ, RZ, UR7 ;  /* 0x00000007ff067e24 */ /* 0x000fe2000f8e00ff */
[----:B------:R-:W2:Y:S04]  /*2960*/  SYNCS.PHASECHK.TRANS64.TRYWAIT P0, [UR4+0x60], R5 ;  /* 0x00006005ff0075a7 */ /* 0x000ea80008001104 */
[----:B------:R-:W-:Y:S01]  /*2970*/  PRMT R6, R0, 0x654, R6 ;  /* 0x0000065400067816 */ /* 0x000fe20000000006 */
[----:B-12---:R-:W-:Y:S06]  /*2980*/  @!P0 BRA `(.L_x_48) ;  /* 0x0000004800388947 */ /* 0x006fec0003800000 */
.L_x_111:
[----:B------:R-:W-:Y:S01]  /*2990*/  ULEA UR8, UR5, UR6, 0x4 ;  /* 0x0000000605087291 */ /* 0x000fe2000f8e20ff */
[----:B------:R-:W-:Y:S01]  /*29a0*/  SEL R3, R6, R3, !P2 ;  /* 0x0000000306037207 */ /* 0x000fe20005000000 */
[----:B------:R-:W-:Y:S01]  /*29b0*/  UIADD3 UR9, UPT, UPT, UR4, 0x50, URZ ;  /* 0x0000005004097890 */ /* 0x000fe2000fffe0ff */
[----:B-1----:R-:W-:Y:S01]  /*29c0*/  LEA R2, R11, UR6, 0x3 ;  /* 0x000000060b027c11 */ /* 0x002fe2000f8e18ff */
[----:B------:R-:W-:Y:S01]  /*29d0*/  UIADD3 UR8, UPT, UPT, UR8, 0xe0, URZ ;  /* 0x000000e008087890 */ /* 0x000fe2000fffe0ff */
[----:B------:R1:W-:Y:S01]  /*29e0*/  @!P2 SYNCS.ARRIVE.TRANS64.RED RZ, [R3+URZ], R4 ;  /* 0x0000000403ffa9a7 */ /* 0x0003e200080004ff */
[----:B------:R-:W-:Y:S01]  /*29f0*/  UIADD3 UR4, UPT, UPT, UR5, 0x1, URZ ;  /* 0x0000000105047890 */ /* 0x000fe2000fffe0ff */
[----:B------:R-:W-:-:S03]  /*2a00*/  VIADD R8, R8, 0x1 ;  /* 0x0000000108087836 */ /* 0x000fc60000000000 */
[----:B------:R-:W-:Y:S02]  /*2a10*/  UISETP.NE.AND UP0, UPT, UR4, 0x2, UPT ;  /* 0x000000020400788c */ /* 0x000fe4000bf05270 */
[----:B------:R-:W-:Y:S01]  /*2a20*/  ISETP.NE.AND P0, PT, R8, 0x2, PT ;  /* 0x000000020800780c */ /* 0x000fe20003f05270 */
[----:B------:R-:W-:Y:S06]  /*2a30*/  UGETNEXTWORKID.BROADCAST [UR8], [UR9] ;  /* 0x00000000080073ca */ /* 0x000fec0008000100 */
[----:B------:R-:W-:Y:S02]  /*2a40*/  USEL UR7, URZ, 0x1, UP0 ;  /* 0x00000001ff077887 */ /* 0x000fe40008000000 */
[----:B------:R-:W-:-:S04]  /*2a50*/  USEL UR5, UR4, URZ, UP0 ;  /* 0x000000ff04057287 */ /* 0x000fc80008000000 */
[----:B------:R-:W-:Y:S02]  /*2a60*/  LOP3.LUT R12, R12, UR7, RZ, 0x3c, !PT ;  /* 0x000000070c0c7c12 */ /* 0x000fe4000f8e3cff */
[----:B-1----:R-:W-:-:S04]  /*2a70*/  SHF.L.U32 R4, R10, 0x1f, RZ ;  /* 0x0000001f0a047819 */ /* 0x002fc800000006ff */
[----:B------:R-:W1:Y:S02]  /*2a80*/  SYNCS.PHASECHK.TRANS64.TRYWAIT P1, [R2+URZ+0x50], R4 ;  /* 0x00005004020075a7 */ /* 0x000e6400080211ff */
[----:B-1----:R-:W-:Y:S05]  /*2a90*/  @!P1 BRA `(.L_x_49) ;  /* 0x00000048000c9947 */ /* 0x002fea0003800000 */
.L_x_112:
[C---:B-1----:R-:W-:Y:S01]  /*2aa0*/  LEA R4, R11.reuse, UR6, 0x4 ;  /* 0x000000060b047c11 */ /* 0x042fe2000f8e20ff */
[----:B------:R-:W-:Y:S01]  /*2ab0*/  VIADD R2, R2, 0x60 ;  /* 0x0000006002027836 */ /* 0x000fe20000000000 */
[----:B------:R-:W-:Y:S01]  /*2ac0*/  SEL R8, R8, RZ, P0 ;  /* 0x000000ff08087207 */ /* 0x000fe20000000000 */
[----:B------:R-:W-:-:S03]  /*2ad0*/  VIADD R11, R11, 0x1 ;  /* 0x000000010b0b7836 */ /* 0x000fc60000000000 */
[----:B------:R-:W1:Y:S01]  /*2ae0*/  LDS.128 R4, [R4+0xe0] ;  /* 0x0000e00004047984 */ /* 0x000e620000000c00 */
[----:B------:R-:W-:Y:S02]  /*2af0*/  PRMT R2, RZ, 0x654, R2 ;  /* 0x00000654ff027816 */ /* 0x000fe40000000002 */
[C---:B------:R-:W-:Y:S01]  /*2b00*/  ISETP.NE.AND P1, PT, R11.reuse, 0x2, PT ;  /* 0x000000020b00780c */ /* 0x040fe20003f25270 */
[----:B------:R-:W-:Y:S01]  /*2b10*/  @!PT LDS RZ, [RZ] ;  /* 0x00000000fffff984 */ /* 0x000fe20000000800 */
[----:B------:R-:W-:Y:S01]  /*2b20*/  @!PT LDS RZ, [RZ] ;  /* 0x00000000fffff984 */ /* 0x000fe20000000800 */
[----:B------:R-:W-:Y:S01]  /*2b30*/  @!PT LDS RZ, [RZ] ;  /* 0x00000000fffff984 */ /* 0x000fe20000000800 */
[----:B------:R-:W-:Y:S01]  /*2b40*/  @!PT LDS RZ, [RZ] ;  /* 0x00000000fffff984 */ /* 0x000fe20000000800 */
[----:B------:R2:W-:Y:S06]  /*2b50*/  MEMBAR.ALL.CTA ;  /* 0x0000000000007992 */ /* 0x0005ec0000008000 */
[----:B--2---:R-:W2:Y:S01]  /*2b60*/  FENCE.VIEW.ASYNC.S ;  /* 0x00000000000073c6 */ /* 0x004ea20000000000 */
[----:B------:R-:W-:Y:S01]  /*2b70*/  SEL R11, R11, RZ, P1 ;  /* 0x000000ff0b0b7207 */ /* 0x000fe20000800000 */
[----:B--2---:R2:W-:Y:S01]  /*2b80*/  SYNCS.ARRIVE.TRANS64.RED.A1T0 RZ, [R2+URZ], RZ ;  /* 0x000000ff02ff79a7 */ /* 0x0045e200081004ff */
[----:B-1----:R-:W-:-:S02]  /*2b90*/  LOP3.LUT P3, RZ, R6, 0x1, RZ, 0xc0, !PT ;  /* 0x0000000106ff7812 */ /* 0x002fc4000786c0ff */
[----:B------:R-:W-:-:S04]  /*2ba0*/  SEL R4, RZ, 0x1, P1 ;  /* 0x00000001ff047807 */ /* 0x000fc80000800000 */
[----:B------:R-:W-:Y:S02]  /*2bb0*/  LOP3.LUT R10, R10, R4, RZ, 0x3c, !PT ;  /* 0x000000040a0a7212 */ /* 0x000fe400078e3cff */
[----:B--2---:R-:W-:-:S04]  /*2bc0*/  SEL R2, RZ, 0x1, P0 ;  /* 0x00000001ff027807 */ /* 0x004fc80000000000 */
[----:B------:R-:W-:Y:S01]  /*2bd0*/  LOP3.LUT R9, R9, R2, RZ, 0x3c, !PT ;  /* 0x0000000209097212 */ /* 0x000fe200078e3cff */
[----:B------:R-:W-:Y:S06]  /*2be0*/  @P3 BRA `(.L_x_50) ;  /* 0xfffffffc002c3947 */ /* 0x000fec000383ffff */
[----:B------:R-:W-:Y:S01]  /*2bf0*/  ULEA UR4, UR5, UR6, 0x3 ;  /* 0x0000000605047291 */ /* 0x000fe2000f8e18ff */
[----:B------:R-:W-:-:S08]  /*2c00*/  SHF.L.U32 R2, R12, 0x1f, RZ ;  /* 0x0000001f0c027819 */ /* 0x000fd000000006ff */
[----:B------:R-:W1:Y:S02]  /*2c10*/  SYNCS.PHASECHK.TRANS64 P0, [UR4+0x60], R2 ;  /* 0x00006002ff0075a7 */ /* 0x000e640008001004 */
[----:B-1----:R-:W-:Y:S05]  /*2c20*/  @P0 BRA `(.L_x_51) ;  /* 0x0000000000080947 */ /* 0x002fea0003800000 */
[----:B------:R-:W1:Y:S02]  /*2c30*/  SYNCS.PHASECHK.TRANS64.TRYWAIT P0, [UR4+0x60], R2 ;  /* 0x00006002ff0075a7 */ /* 0x000e640008001104 */
[----:B-1----:R-:W-:Y:S05]  /*2c40*/  @!P0 BRA `(.L_x_52) ;  /* 0x0000004400b48947 */ /* 0x002fea0003800000 */
.L_x_51:
[----:B------:R-:W-:-:S04]  /*2c50*/  UIADD3 UR7, UPT, UPT, UR5, 0x1, URZ ;  /* 0x0000000105077890 */ /* 0x000fc8000fffe0ff */
[----:B------:R-:W-:-:S04]  /*2c60*/  UISETP.NE.AND UP0, UPT, UR7, 0x2, UPT ;  /* 0x000000020700788c */ /* 0x000fc8000bf05270 */
[----:B------:R-:W-:Y:S02]  /*2c70*/  USEL UR8, URZ, 0x1, UP0 ;  /* 0x00000001ff087887 */ /* 0x000fe40008000000 */
[----:B------:R-:W-:-:S04]  /*2c80*/  USEL UR7, UR7, URZ, UP0 ;  /* 0x000000ff07077287 */ /* 0x000fc80008000000 */
[----:B------:R-:W-:Y:S01]  /*2c90*/  ULEA UR7, UR7, UR6, 0x3 ;  /* 0x0000000607077291 */ /* 0x000fe2000f8e18ff */
[----:B-1----:R-:W-:-:S04]  /*2ca0*/  LOP3.LUT R2, R12, UR8, RZ, 0x3c, !PT ;  /* 0x000000080c027c12 */ /* 0x002fc8000f8e3cff */
[----:B------:R-:W-:-:S04]  /*2cb0*/  SHF.L.U32 R0, R2, 0x1f, RZ ;  /* 0x0000001f02007819 */ /* 0x000fc800000006ff */
[----:B------:R-:W1:Y:S02]  /*2cc0*/  SYNCS.PHASECHK.TRANS64 P0, [UR7+0x60], R0 ;  /* 0x00006000ff0075a7 */ /* 0x000e640008001007 */
[----:B-1----:R-:W-:Y:S05]  /*2cd0*/  @P0 EXIT ;  /* 0x000000000000094d */ /* 0x002fea0003800000 */
[----:B------:R-:W-:Y:S02]  /*2ce0*/  SHF.L.U32 R2, R2, 0x1f, RZ ;  /* 0x0000001f02027819 */ /* 0x000fe400000006ff */
[----:B------:R-:W-:-:S07]  /*2cf0*/  MOV R0, UR7 ;  /* 0x0000000700007c02 */ /* 0x000fce0008000f00 */
.L_x_53:
[----:B-1----:R1:W2:Y:S02]  /*2d00*/  SYNCS.PHASECHK.TRANS64.TRYWAIT P0, [R0+URZ+0x60], R2 ;  /* 0x00006002000075a7 */ /* 0x0022a400080011ff */
[----:B--2---:R-:W-:Y:S05]  /*2d10*/  @!P0 NANOSLEEP.SYNCS 0x989680 ;  /* 0x009896800000895d */ /* 0x004fea0003900000 */
[----:B------:R-:W2:Y:S02]  /*2d20*/  @!P0 SYNCS.PHASECHK.TRANS64 P0, [R0+URZ+0x60], R2 ;  /* 0x00006002000085a7 */ /* 0x000ea400080010ff */
[----:B--2---:R-:W-:Y:S05]  /*2d30*/  @P0 EXIT ;  /* 0x000000000000094d */ /* 0x004fea0003800000 */
[----:B------:R-:W-:Y:S05]  /*2d40*/  BRA `(.L_x_53) ;  /* 0xfffffffc00ec7947 */ /* 0x000fea000383ffff */
.L_x_46:
[----:B------:R-:W-:Y:S05]  /*2d50*/  BRA.U UP4, `(.L_x_54) ;  /* 0x0000000d04bc7547 */ /* 0x000fea000b800000 */
[----:B------:R-:W-:Y:S01]  /*2d60*/  UMOV UR4, 0x40 ;  /* 0x0000004000047882 */ /* 0x000fe20000000000 */
[----:B------:R-:W-:Y:S01]  /*2d70*/  NOP ;  /* 0x0000000000007918 */ /* 0x000fe20000000000 */
[----:B------:R-:W-:Y:S01]  /*2d80*/  ULEA UR5, UR48, UR4, 0x18 ;  /* 0x0000000430057291 */ /* 0x000fe2000f8ec0ff */
[----:B------:R-:W-:Y:S02]  /*2d90*/  UMOV UR6, 0x400 ;  /* 0x0000040000067882 */ /* 0x000fe40000000000 */
[----:B------:R-:W-:-:S06]  /*2da0*/  ULEA UR6, UR48, UR6, 0x18 ;  /* 0x0000000630067291 */ /* 0x000fcc000f8ec0ff */
[----:B------:R-:W1:Y:S02]  /*2db0*/  LDS.U8 R0, [UR5+0x1c] ;  /* 0x00001c05ff007984 */ /* 0x000e640008000000 */
[----:B-1----:R-:W-:-:S13]  /*2dc0*/  ISETP.NE.AND P0, PT, R0, RZ, PT ;  /* 0x000000ff0000720c */ /* 0x002fda0003f05270 */
[----:B------:R-:W-:Y:S05]  /*2dd0*/  @P0 BRA `(.L_x_55) ;  /* 0x0000000000580947 */ /* 0x000fea0003800000 */
[----:B------:R-:W-:-:S13]  /*2de0*/  ELECT P0, URZ, PT ;  /* 0x0000000000ff782f */ /* 0x000fda0003800000 */
[----:B------:R-:W-:Y:S05]  /*2df0*/  @!P0 BRA `(.L_x_56) ;  /* 0x0000000000608947 */ /* 0x000fea0003800000 */
[----:B------:R-:W-:Y:S01]  /*2e00*/  UMOV UR4, 0x10 ;  /* 0x0000001000047882 */ /* 0x000fe20000000000 */
[----:B------:R-:W-:Y:S01]  /*2e10*/  HFMA2 R0, -RZ, RZ, 0, 5.9604644775390625e-08 ;  /* 0x00000001ff007431 */ /* 0x000fe200000001ff */
[----:B------:R-:W-:-:S03]  /*2e20*/  MOV R3, 0xffff ;  /* 0x0000ffff00037802 */ /* 0x000fc60000000f00 */
[----:B------:R-:W-:Y:S04]  /*2e30*/  DEPBAR.LE SB1, 0x36 ;  /* 0x00009d800000791a */ /* 0x000fe80000000000 */
[----:B------:R-:W1:Y:S02]  /*2e40*/  UTCATOMSWS.FIND_AND_SET.ALIGN UP0, UR4, UR4 ;  /* 0x00000004000475e3 */ /* 0x000e640008000800 */
[----:B-1----:R-:W-:Y:S01]  /*2e50*/  MOV R4, UR4 ;  /* 0x0000000400047c02 */ /* 0x002fe20008000f00 */
[----:B------:R-:W-:Y:S06]  /*2e60*/  BRA.U UP0, `(.L_x_57) ;  /* 0x0000000100187547 */ /* 0x000fec000b800000 */
.L_x_58:
[----:B------:R-:W-:Y:S05]  /*2e70*/  NANOSLEEP 0x64 ;  /* 0x000000640000795d */ /* 0x000fea0003800000 */
[----:B------:R-:W-:-:S05]  /*2e80*/  UMOV UR4, 0x10 ;  /* 0x0000001000047882 */ /* 0x000fca0000000000 */
[----:B------:R-:W-:Y:S04]  /*2e90*/  DEPBAR.LE SB1, 0x36 ;  /* 0x00009d800000791a */ /* 0x000fe80000000000 */
[----:B------:R-:W1:Y:S02]  /*2ea0*/  UTCATOMSWS.FIND_AND_SET.ALIGN UP0, UR4, UR4 ;  /* 0x00000004000475e3 */ /* 0x000e640008000800 */
[----:B-1----:R-:W-:Y:S01]  /*2eb0*/  MOV R4, UR4 ;  /* 0x0000000400047c02 */ /* 0x002fe20008000f00 */
[----:B------:R-:W-:Y:S05]  /*2ec0*/  BRA.U !UP0, `(.L_x_58) ;  /* 0xfffffffd08e87547 */ /* 0x000fea000b83ffff */
.L_x_57:
[-C--:B------:R-:W-:Y:S02]  /*2ed0*/  SHF.L.U32 R3, R3, R4.reuse, RZ ;  /* 0x0000000403037219 */ /* 0x080fe400000006ff */
[----:B------:R-:W-:Y:S01]  /*2ee0*/  SHF.L.U32 R0, R0, R4, RZ ;  /* 0x0000000400007219 */ /* 0x000fe200000006ff */
[----:B------:R-:W-:Y:S02]  /*2ef0*/  IMAD.SHL.U32 R4, R4, 0x20, RZ ;  /* 0x0000002004047824 */ /* 0x000fe400078e00ff */
[----:B------:R1:W-:Y:S04]  /*2f00*/  ATOMS.OR RZ, [UR5+0x14], R3 ;  /* 0x00001403ffff798c */ /* 0x0003e8000b000005 */
[----:B------:R1:W-:Y:S04]  /*2f10*/  ATOMS.OR RZ, [UR5+0x18], R0 ;  /* 0x00001800ffff798c */ /* 0x0003e8000b000005 */
[----:B------:R1:W-:Y:S01]  /*2f20*/  STS [UR6+0x100], R4 ;  /* 0x00010004ff007988 */ /* 0x0003e20008000806 */
[----:B------:R-:W-:Y:S05]  /*2f30*/  BRA `(.L_x_56) ;  /* 0x0000000000107947 */ /* 0x000fea0003800000 */
.L_x_55:
[----:B------:R-:W-:Y:S02]  /*2f40*/  MOV R0, 0xffffffff ;  /* 0xffffffff00007802 */ /* 0x000fe40000000f00 */
[----:B------:R-:W-:-:S03]  /*2f50*/  MOV R4, 0x2f80 ;  /* 0x00002f8000047802 */ /* 0x000fc60000000f00 */
[----:B------:R1:W-:Y:S04]  /*2f60*/  STS [UR6+0x100], R0 ;  /* 0x00010000ff007988 */ /* 0x0003e80008000806 */
[----:B-1---5:R-:W-:Y:S05]  /*2f70*/  CALL.REL.NOINC `($__internal_1_$__cuda_sm10x_tcgen05_guardrail_trap_phase_invalid_during_alloc) ;  /* 0x0000004800347944 */ /* 0x022fea0003c00000 */
.L_x_56:
[----:B------:R-:W-:Y:S05]  /*2f80*/  WARPSYNC.ALL ;  /* 0x0000000000007948 */ /* 0x000fea0003800000 */
[----:B------:R-:W2:Y:S01]  /*2f90*/  S2UR UR4, SR_CgaCtaId ;  /* 0x00000000000479c3 */ /* 0x000ea20000008800 */
[----:B------:R-:W-:Y:S01]  /*2fa0*/  UMOV UR26, 0x400 ;  /* 0x00000400001a7882 */ /* 0x000fe20000000000 */
[----:B------:R-:W-:-:S06]  /*2fb0*/  NOP ;  /* 0x0000000000007918 */ /* 0x000fcc0000000000 */
[----:B------:R-:W-:Y:S06]  /*2fc0*/  BAR.ARV 0x6, 0xa0 ;  /* 0x0182800000007b1d */ /* 0x000fec0000002000 */
[----:B------:R-:W3:Y:S01]  /*2fd0*/  LDCU UR5, c[0x0][0x38c] ;  /* 0x00007180ff0577ac */ /* 0x000ee20008000800 */
[----:B------:R-:W-:Y:S01]  /*2fe0*/  LOP3.LUT R2, R2, 0xffff, RZ, 0xc0, !PT ;  /* 0x0000ffff02027812 */ /* 0x000fe200078ec0ff */
[----:B------:R-:W-:Y:S01]  /*2ff0*/  IMAD.MOV.U32 R11, RZ, RZ, 0x1 ;  /* 0x00000001ff0b7424 */ /* 0x000fe200078e00ff */
[----:B------:R-:W-:Y:S01]  /*3000*/  CS2R R8, SRZ ;  /* 0x0000000000087805 */ /* 0x000fe2000001ff00 */
[----:B------:R-:W4:Y:S01]  /*3010*/  LDCU UR7, c[0x0][0x38c] ;  /* 0x00007180ff0777ac */ /* 0x000f220008000800 */
[----:B------:R-:W-:Y:S01]  /*3020*/  R2UR UR27, R2 ;  /* 0x00000000021b72ca */ /* 0x000fe200000e0000 */
[----:B------:R-:W-:Y:S01]  /*3030*/  IMAD.MOV.U32 R10, RZ, RZ, RZ ;  /* 0x000000ffff0a7224 */ /* 0x000fe200078e00ff */
[----:B------:R-:W-:Y:S01]  /*3040*/  UMOV UR31, URZ ;  /* 0x000000ff001f7c82 */ /* 0x000fe20008000000 */
[----:B------:R-:W-:Y:S01]  /*3050*/  UMOV UR22, URZ ;  /* 0x000000ff00167c82 */ /* 0x000fe20008000000 */
[----:B--2---:R-:W-:Y:S01]  /*3060*/  ULEA UR26, UR4, UR26, 0x18 ;  /* 0x0000001a041a7291 */ /* 0x004fe2000f8ec0ff */
[----:B------:R-:W-:Y:S01]  /*3070*/  UMOV UR38, 0x0 ;  /* 0x0000000000267882 */ /* 0x000fe20000000000 */
[----:B------:R-:W-:-:S02]  /*3080*/  UMOV UR39, 0x81004a0 ;  /* 0x081004a000277882 */ /* 0x000fc40000000000 */
[----:B------:R-:W-:Y:S02]  /*3090*/  UIADD3 UR4, UPT, UPT, UR26, 0x4400, URZ ;  /* 0x000044001a047890 */ /* 0x000fe4000fffe0ff */
[----:B------:R-:W-:Y:S02]  /*30a0*/  UIADD3 UR6, UPT, UPT, UR26, 0x10400, URZ ;  /* 0x000104001a067890 */ /* 0x000fe4000fffe0ff */
[----:B---3--:R-:W-:Y:S01]  /*30b0*/  UIADD3 UR5, UPT, UPT, UR5, 0x7f, URZ ;  /* 0x0000007f05057890 */ /* 0x008fe2000fffe0ff */
[----:B-1----:R-:W1:Y:S01]  /*30c0*/  LDS R0, [UR26+0x100] ;  /* 0x0001001aff007984 */ /* 0x002e620008000800 */
[----:B------:R-:W-:Y:S01]  /*30d0*/  UMOV UR36, 0x0 ;  /* 0x0000000000247882 */ /* 0x000fe20000000000 */
[----:B------:R-:W-:Y:S01]  /*30e0*/  UMOV UR37, 0x81004a0 ;  /* 0x081004a000257882 */ /* 0x000fe20000000000 */
[----:B------:R-:W-:Y:S02]  /*30f0*/  USHF.R.S32.HI UR40, URZ, 0x1f, UR5 ;  /* 0x0000001fff287899 */ /* 0x000fe40008011405 */
[----:B----4-:R-:W-:-:S02]  /*3100*/  UISETP.GE.AND UP4, UPT, UR7, 0x1, UPT ;  /* 0x000000010700788c */ /* 0x010fc4000bf86270 */
[----:B------:R-:W-:Y:S02]  /*3110*/  ULEA.HI UR40, UR40, UR5, URZ, 0x7 ;  /* 0x0000000528287291 */ /* 0x000fe4000f8f38ff */
[----:B------:R-:W-:Y:S02]  /*3120*/  USHF.R.U32.HI UR5, URZ, 0x4, UR4 ;  /* 0x00000004ff057899 */ /* 0x000fe40008011604 */
[----:B------:R-:W-:Y:S02]  /*3130*/  USHF.R.S32.HI UR40, URZ, 0x7, UR40 ;  /* 0x00000007ff287899 */ /* 0x000fe40008011428 */
[----:B------:R-:W-:Y:S02]  /*3140*/  USHF.R.U32.HI UR4, URZ, 0x4, UR6 ;  /* 0x00000004ff047899 */ /* 0x000fe40008011606 */
[----:B------:R-:W-:Y:S02]  /*3150*/  UISETP.LT.AND UP0, UPT, UR40, 0x1, UPT ;  /* 0x000000012800788c */ /* 0x000fe4000bf01270 */
[----:B------:R-:W-:-:S02]  /*3160*/  ULOP3.LUT UR5, UR5, 0x3fff, URZ, 0xc0, !UPT ;  /* 0x00003fff05057892 */ /* 0x000fc4000f8ec0ff */
[----:B------:R-:W-:Y:S02]  /*3170*/  ULOP3.LUT UR4, UR4, 0x3fff, URZ, 0xc0, !UPT ;  /* 0x00003fff04047892 */ /* 0x000fe4000f8ec0ff */
[----:B------:R-:W-:Y:S02]  /*3180*/  USEL UR41, UR40, 0x1, !UP0 ;  /* 0x0000000128297887 */ /* 0x000fe4000c000000 */
[----:B------:R-:W-:Y:S02]  /*3190*/  ULOP3.LUT UR28, UR5, 0x10000, URZ, 0xfc, !UPT ;  /* 0x00010000051c7892 */ /* 0x000fe4000f8efcff */
[----:B------:R-:W-:Y:S02]  /*31a0*/  ULOP3.LUT UR29, UR4, 0x10000, URZ, 0xfc, !UPT ;  /* 0x00010000041d7892 */ /* 0x000fe4000f8efcff */
[----:B------:R-:W-:Y:S01]  /*31b0*/  UIADD3 UR41, UPT, UPT, -UR41, URZ, URZ ;  /* 0x000000ff29297290 */ /* 0x000fe2000fffe1ff */
[----:B------:R-:W-:Y:S01]  /*31c0*/  UMOV UR34, 0x0 ;  /* 0x0000000000227882 */ /* 0x000fe20000000000 */
[----:B------:R-:W-:Y:S01]  /*31d0*/  UMOV UR35, 0x81004a0 ;  /* 0x081004a000237882 */ /* 0x000fe20000000000 */
[----:B------:R-:W-:Y:S01]  /*31e0*/  UMOV UR32, 0x0 ;  /* 0x0000000000207882 */ /* 0x000fe20000000000 */
[----:B------:R-:W-:Y:S01]  /*31f0*/  UMOV UR33, 0x81004a0 ;  /* 0x081004a000217882 */ /* 0x000fe20000000000 */
[----:B-1----:R-:W-:-:S15]  /*3200*/  R2UR UR42, R0 ;  /* 0x00000000002a72ca */ /* 0x002fde00000e0000 */
.L_x_65:
[----:B------:R-:W-:Y:S02]  /*3210*/  LEA R0, R10, UR26, 0x3 ;  /* 0x0000001a0a007c11 */ /* 0x000fe4000f8e18ff */
[----:B------:R-:W-:Y:S02]  /*3220*/  SHF.L.U32 R2, R9, 0x1f, RZ ;  /* 0x0000001f09027819 */ /* 0x000fe400000006ff */
[----:B------:R-:W-:Y:S01]  /*3230*/  PLOP3.LUT P0, PT, PT, PT, UP4, 0x80, 0x8 ;  /* 0x000000000008781c */ /* 0x000fe20003f0f048 */
[----:B------:R-:W-:Y:S01]  /*3240*/  VIADD R3, R0, 0x60 ;  /* 0x0000006000037836 */ /* 0x000fe20000000000 */
[----:B-1----:R-:W1:Y:S02]  /*3250*/  SYNCS.PHASECHK.TRANS64.TRYWAIT P1, [R0+URZ+0x50], R2 ;  /* 0x00005002000075a7 */ /* 0x002e6400080211ff */
[----:B-1-3--:R-:W-:Y:S09]  /*3260*/  @!P1 BRA `(.L_x_59) ;  /* 0x0000004000449947 */ /* 0x00aff20003800000 */
.L_x_114:
[----:B------:R-:W-:Y:S01]  /*3270*/  LEA R4, R10, UR26, 0x4 ;  /* 0x0000001a0a047c11 */ /* 0x000fe2000f8e20ff */
[----:B------:R-:W-:Y:S01]  /*3280*/  @UP4 ULEA UR4, UR22, UR26, 0x3 ;  /* 0x0000001a16044291 */ /* 0x000fe2000f8e18ff */
[----:B------:R-:W-:Y:S01]  /*3290*/  PLOP3.LUT P2, PT, PT, PT, PT, 0x80, 0x8 ;  /* 0x000000000008781c */ /* 0x000fe20003f4f070 */
[----:B------:R-:W-:Y:S01]  /*32a0*/  ULEA UR30, UR31, UR26, 0x3 ;  /* 0x0000001a1f1e7291 */ /* 0x000fe2000f8e18ff */
[----:B------:R-:W-:Y:S01]  /*32b0*/  PRMT R3, RZ, 0x654, R3 ;  /* 0x00000654ff037816 */ /* 0x000fe20000000003 */
[----:B------:R-:W-:Y:S01]  /*32c0*/  ULEA UR11, UR31, UR42, 0x6 ;  /* 0x0000002a1f0b7291 */ /* 0x000fe2000f8e30ff */
[----:B------:R-:W2:Y:S01]  /*32d0*/  LDS.128 R4, [R4+0xe0] ;  /* 0x0000e00004047984 */ /* 0x000ea20000000c00 */
[----:B-1----:R-:W-:Y:S02]  /*32e0*/  @P0 SHF.L.U32 R2, R8, 0x1f, RZ ;  /* 0x0000001f08020819 */ /* 0x002fe400000006ff */
[----:B------:R-:W-:Y:S01]  /*32f0*/  SHF.L.U32 R0, R11, 0x1f, RZ ;  /* 0x0000001f0b007819 */ /* 0x000fe200000006ff */
[----:B------:R-:W-:Y:S01]  /*3300*/  @!PT LDS RZ, [RZ] ;  /* 0x00000000fffff984 */ /* 0x000fe20000000800 */
[----:B------:R-:W-:Y:S01]  /*3310*/  @!PT LDS RZ, [RZ] ;  /* 0x00000000fffff984 */ /* 0x000fe20000000800 */
[----:B------:R-:W-:Y:S01]  /*3320*/  @!PT LDS RZ, [RZ] ;  /* 0x00000000fffff984 */ /* 0x000fe20000000800 */
[----:B------:R-:W-:Y:S01]  /*3330*/  @!PT LDS RZ, [RZ] ;  /* 0x00000000fffff984 */ /* 0x000fe20000000800 */
[----:B------:R1:W-:Y:S06]  /*3340*/  MEMBAR.ALL.CTA ;  /* 0x0000000000007992 */ /* 0x0003ec0000008000 */
[----:B-1----:R-:W1:Y:S02]  /*3350*/  FENCE.VIEW.ASYNC.S ;  /* 0x00000000000073c6 */ /* 0x002e640000000000 */
[----:B-1----:R1:W-:Y:S01]  /*3360*/  SYNCS.ARRIVE.TRANS64.RED.A1T0 RZ, [R3+URZ], RZ ;  /* 0x000000ff03ff79a7 */ /* 0x0023e200081004ff */
[----:B------:R1:W3:Y:S01]  /*3370*/  @P0 SYNCS.PHASECHK.TRANS64.TRYWAIT P2, [UR4], R2 ;  /* 0x00000002ff0005a7 */ /* 0x0002e20008041104 */
[----:B--2---:R-:W-:Y:S01]  /*3380*/  LOP3.LUT P1, RZ, R6, 0x1, RZ, 0xc0, !PT ;  /* 0x0000000106ff7812 */ /* 0x004fe2000782c0ff */
[----:B------:R-:W2:Y:S02]  /*3390*/  SYNCS.PHASECHK.TRANS64.TRYWAIT P0, [UR30+0x90], R0 ;  /* 0x00009000ff0075a7 */ /* 0x000ea4000800111e */
[----:B-123--:R-:W-:Y:S10]  /*33a0*/  @!P0 BRA `(.L_x_60) ;  /* 0x0000004000088947 */ /* 0x00eff40003800000 */
.L_x_116:
[----:B------:R-:W-:Y:S01]  /*33b0*/  IADD3 R10, PT, PT, R10, 0x1, RZ ;  /* 0x000000010a0a7810 */ /* 0x000fe20007ffe0ff */
[----:B------:R-:W-:Y:S06]  /*33c0*/  BRA.U !UP4, `(.L_x_61) ;  /* 0x000000010cc07547 */ /* 0x000fec000b800000 */
[----:B------:R-:W-:Y:S01]  /*33d0*/  UPLOP3.LUT UP2, UPT, UPT, UPT, UPT, 0x40, 0x4 ;  /* 0x000000000004789c */ /* 0x000fe20003f4e870 */
[----:B------:R-:W-:Y:S01]  /*33e0*/  UMOV UR24, UR41 ;  /* 0x0000002900187c82 */ /* 0x000fe20008000000 */
[----:B------:R-:W-:Y:S01]  /*33f0*/  UMOV UR23, UR40 ;  /* 0x0000002800177c82 */ /* 0x000fe20008000000 */
[----:B------:R-:W-:-:S08]  /*3400*/  UMOV UR10, UR22 ;  /* 0x00000016000a7c82 */ /* 0x000fd00008000000 */
.L_x_64:
[----:B------:R-:W-:Y:S02]  /*3410*/  UIADD3 UR24, UPT, UPT, UR24, 0x1, URZ ;  /* 0x0000000118187890 */ /* 0x000fe4000fffe0ff */
[----:B--2---:R-:W-:Y:S02]  /*3420*/  ULEA UR5, UR10, UR26, 0x3 ;  /* 0x0000001a0a057291 */ /* 0x004fe4000f8e18ff */
[----:B------:R-:W-:Y:S01]  /*3430*/  UISETP.NE.AND UP3, UPT, UR24, URZ, UPT ;  /* 0x000000ff1800728c */ /* 0x000fe2000bf65270 */
[----:B---3--:R-:W-:Y:S10]  /*3440*/  @P2 BRA `(.L_x_62) ;  /* 0x00000000000c2947 */ /* 0x008ff40003800000 */
[----:B-1----:R-:W-:Y:S04]  /*3450*/  SHF.L.U32 R2, R8, 0x1f, RZ ;  /* 0x0000001f08027819 */ /* 0x002fe800000006ff */
[----:B------:R-:W1:Y:S02]  /*3460*/  SYNCS.PHASECHK.TRANS64.TRYWAIT P0, [UR5], R2 ;  /* 0x00000002ff0075a7 */ /* 0x000e640008001105 */
[----:B-1----:R-:W-:Y:S05]  /*3470*/  @!P0 BRA `(.L_x_63) ;  /* 0x0000003c00ec8947 */ /* 0x002fea0003800000 */
.L_x_62:
[----:B------:R-:W-:Y:S01]  /*3480*/  UISETP.NE.AND UP0, UPT, UR23, 0x1, UPT ;  /* 0x000000011700788c */ /* 0x000fe2000bf05270 */
[----:B------:R-:W-:Y:S01]  /*3490*/  PLOP3.LUT P2, PT, PT, PT, PT, 0x80, 0x8 ;  /* 0x000000000008781c */ /* 0x000fe20003f4f070 */
[----:B------:R-:W-:Y:S02]  /*34a0*/  UIADD3 UR4, UPT, UPT, UR10, 0x1, URZ ;  /* 0x000000010a047890 */ /* 0x000fe4000fffe0ff */
[----:B------:R-:W-:Y:S02]  /*34b0*/  UIADD3 UR25, UPT, UPT, UR5, 0x18, URZ ;  /* 0x0000001805197890 */ /* 0x000fe4000fffe0ff */
[----:B------:R-:W-:Y:S01]  /*34c0*/  UISETP.NE.AND UP1, UPT, UR4, 0x3, UPT ;  /* 0x000000030400788c */ /* 0x000fe2000bf25270 */
[----:B------:R-:W-:Y:S01]  /*34d0*/  PLOP3.LUT P0, PT, PT, PT, UP0, 0x80, 0x8 ;  /* 0x000000000008781c */ /* 0x000fe20003f0f008 */
[----:B------:R-:W-:Y:S02]  /*34e0*/  UIADD3 UR23, UPT, UPT, UR23, -0x1, URZ ;  /* 0xffffffff17177890 */ /* 0x000fe4000fffe0ff */
[----:B------:R-:W-:Y:S02]  /*34f0*/  USEL UR6, URZ, 0x1, UP1 ;  /* 0x00000001ff067887 */ /* 0x000fe40008800000 */
[----:B------:R-:W-:Y:S01]  /*3500*/  USEL UR22, UR4, URZ, UP1 ;  /* 0x000000ff04167287 */ /* 0x000fe20008800000 */
[----:B------:R-:W-:Y:S01]  /*3510*/  UMOV UR7, 0x40004040 ;  /* 0x4000404000077882 */ /* 0x000fe20000000000 */
[----:B------:R-:W-:Y:S02]  /*3520*/  UMOV UR5, 0x40004040 ;  /* 0x4000404000057882 */ /* 0x000fe40000000000 */
[----:B------:R-:W-:Y:S01]  /*3530*/  @UP0 ULEA UR4, UR22, UR26, 0x3 ;  /* 0x0000001a16040291 */ /* 0x000fe2000f8e18ff */
[----:B------:R-:W-:Y:S01]  /*3540*/  LOP3.LUT R8, R8, UR6, RZ, 0x3c, !PT ;  /* 0x0000000608087c12 */ /* 0x000fe2000f8e3cff */
[----:B------:R-:W-:Y:S01]  /*3550*/  ULEA UR6, UR10, UR29, 0x9 ;  /* 0x0000001d0a067291 */ /* 0x000fe2000f8e48ff */
[----:B------:R-:W-:Y:S02]  /*3560*/  UMOV UR21, 0x40004040 ;  /* 0x4000404000157882 */ /* 0x000fe40000000000 */
[----:B-1----:R-:W-:Y:S01]  /*3570*/  @P0 SHF.L.U32 R0, R8, 0x1f, RZ ;  /* 0x0000001f08000819 */ /* 0x002fe200000006ff */
[----:B------:R-:W-:Y:S02]  /*3580*/  UIADD3 UR20, UPT, UPT, UR6, 0x2, URZ ;  /* 0x0000000206147890 */ /* 0x000fe4000fffe0ff */
[----:B------:R-:W-:Y:S01]  /*3590*/  UIADD3 UR16, UPT, UPT, UR6, 0x4, URZ ;  /* 0x0000000406107890 */ /* 0x000fe2000fffe0ff */
[----:B------:R2:W3:Y:S01]  /*35a0*/  @P0 SYNCS.PHASECHK.TRANS64.TRYWAIT P2, [UR4], R0 ;  /* 0x00000000ff0005a7 */ /* 0x0004e20008041104 */
[----:B------:R-:W-:Y:S02]  /*35b0*/  ULEA UR4, UR10, UR28, 0xa ;  /* 0x0000001c0a047291 */ /* 0x000fe4000f8e50ff */
[----:B------:R-:W-:Y:S02]  /*35c0*/  UIADD3 UR12, UPT, UPT, UR6, 0x6, URZ ;  /* 0x00000006060c7890 */ /* 0x000fe4000fffe0ff */
[----:B------:R-:W-:Y:S02]  /*35d0*/  UIADD3 UR18, UPT, UPT, UR4, 0x2, URZ ;  /* 0x0000000204127890 */ /* 0x000fe4000fffe0ff */
[----:B------:R-:W-:Y:S02]  /*35e0*/  UIADD3 UR14, UPT, UPT, UR4, 0x4, URZ ;  /* 0x00000004040e7890 */ /* 0x000fe4000fffe0ff */
[----:B------:R-:W-:Y:S01]  /*35f0*/  UIADD3 UR8, UPT, UPT, UR4, 0x6, URZ ;  /* 0x0000000604087890 */ /* 0x000fe2000fffe0ff */
[----:B------:R2:W-:Y:S01]  /*3600*/  UTCIMMA gdesc[UR4], gdesc[UR6], tmem[UR11], tmem[UR38], idesc[UR39], UP2 ;  /* 0x00ff2606040075ea */ /* 0x0005e2000900010b */
[----:B------:R-:W-:Y:S01]  /*3610*/  UPLOP3.LUT UP2, UPT, UPT, UPT, UPT, 0x80, 0x8 ;  /* 0x000000000008789c */ /* 0x000fe20003f4f070 */
[----:B------:R-:W-:Y:S01]  /*3620*/  UMOV UR19, 0x40004040 ;  /* 0x4000404000137882 */ /* 0x000fe20000000000 */
[----:B------:R-:W-:Y:S01]  /*3630*/  UMOV UR17, 0x40004040 ;  /* 0x4000404000117882 */ /* 0x000fe20000000000 */
[----:B------:R2:W-:Y:S01]  /*3640*/  UTCIMMA gdesc[UR18], gdesc[UR20], tmem[UR11], tmem[UR36], idesc[UR37], UPT ;  /* 0x00ff2414120075ea */ /* 0x0005e2000b80010b */
[----:B------:R-:W-:Y:S01]  /*3650*/  UMOV UR15, 0x40004040 ;  /* 0x40004040000f7882 */ /* 0x000fe20000000000 */
[----:B------:R-:W-:Y:S01]  /*3660*/  UMOV UR13, 0x40004040 ;  /* 0x40004040000d7882 */ /* 0x000fe20000000000 */
[----:B------:R-:W-:Y:S01]  /*3670*/  UMOV UR9, 0x40004040 ;  /* 0x4000404000097882 */ /* 0x000fe20000000000 */
[----:B------:R2:W-:Y:S01]  /*3680*/  UTCIMMA gdesc[UR14], gdesc[UR16], tmem[UR11], tmem[UR34], idesc[UR35], UPT ;  /* 0x00ff22100e0075ea */ /* 0x0005e2000b80010b */
[----:B------:R2:W-:Y:S01]  /*3690*/  UTCIMMA gdesc[UR8], gdesc[UR12], tmem[UR11], tmem[UR32], idesc[UR33], UPT ;  /* 0x00ff200c080075ea */ /* 0x0005e2000b80010b */
[----:B------:R2:W-:Y:S01]  /*36a0*/  UTCBAR.MULTICAST [UR25], URZ, UR27 ;  /* 0x000000ff190073e9 */ /* 0x0005e2000800081b */
[----:B------:R-:W-:Y:S01]  /*36b0*/  UMOV UR10, UR22 ;  /* 0x00000016000a7c82 */ /* 0x000fe20008000000 */
[----:B------:R-:W-:Y:S05]  /*36c0*/  BRA.U UP3, `(.L_x_64) ;  /* 0xfffffffd03507547 */ /* 0x000fea000b83ffff */
.L_x_61:
[----:B--2---:R-:W-:Y:S01]  /*36d0*/  UIADD3 UR4, UPT, UPT, UR31, 0x1, URZ ;  /* 0x000000011f047890 */ /* 0x004fe2000fffe0ff */
[C---:B------:R-:W-:Y:S01]  /*36e0*/  ISETP.NE.AND P0, PT, R10.reuse, 0x2, PT ;  /* 0x000000020a00780c */ /* 0x040fe20003f05270 */
[----:B------:R-:W-:Y:S02]  /*36f0*/  UIADD3 UR5, UPT, UPT, UR30, 0x70, URZ ;  /* 0x000000701e057890 */ /* 0x000fe4000fffe0ff */
[----:B------:R-:W-:Y:S01]  /*3700*/  UISETP.NE.AND UP0, UPT, UR4, 0x4, UPT ;  /* 0x000000040400788c */ /* 0x000fe2000bf05270 */
[----:B-1----:R-:W-:Y:S02]  /*3710*/  SEL R0, RZ, 0x1, P0 ;  /* 0x00000001ff007807 */ /* 0x002fe40000000000 */
[----:B------:R-:W-:Y:S01]  /*3720*/  SEL R10, R10, RZ, P0 ;  /* 0x000000ff0a0a7207 */ /* 0x000fe20000000000 */
[----:B------:R-:W-:Y:S01]  /*3730*/  USEL UR6, URZ, 0x1, UP0 ;  /* 0x00000001ff067887 */ /* 0x000fe20008000000 */
[----:B------:R-:W-:Y:S01]  /*3740*/  LOP3.LUT R9, R9, R0, RZ, 0x3c, !PT ;  /* 0x0000000009097212 */ /* 0x000fe200078e3cff */
[----:B------:R-:W-:Y:S01]  /*3750*/  USEL UR31, UR4, URZ, UP0 ;  /* 0x000000ff041f7287 */ /* 0x000fe20008000000 */
[----:B------:R1:W-:Y:S03]  /*3760*/  UTCBAR [UR5], URZ ;  /* 0x000000ff050073e9 */ /* 0x0003e600080000ff */
[----:B------:R-:W-:Y:S01]  /*3770*/  LOP3.LUT R11, R11, UR6, RZ, 0x3c, !PT ;  /* 0x000000060b0b7c12 */ /* 0x000fe2000f8e3cff */
[----:B------:R-:W-:Y:S07]  /*3780*/  @P1 BRA `(.L_x_65) ;  /* 0xfffffff800a01947 */ /* 0x000fee000383ffff */
[----:B------:R-:W2:Y:S01]  /*3790*/  S2UR UR8, SR_CgaCtaId ;  /* 0x00000000000879c3 */ /* 0x000ea20000008800 */
[----:B------:R-:W-:Y:S01]  /*37a0*/  ELECT P0, URZ, PT ;  /* 0x0000000000ff782f */ /* 0x000fe20003800000 */
[----:B------:R-:W-:Y:S01]  /*37b0*/  IMAD.MOV.U32 R0, RZ, RZ, 0x1 ;  /* 0x00000001ff007424 */ /* 0x000fe200078e00ff */
[----:B------:R-:W-:Y:S01]  /*37c0*/  UIADD3 UR26, UPT, UPT, UR26, 0x90, URZ ;  /* 0x000000901a1a7890 */ /* 0x000fe2000fffe0ff */
[----:B------:R-:W-:Y:S01]  /*37d0*/  SHF.L.U32 R2, R11, 0x1f, RZ ;  /* 0x0000001f0b027819 */ /* 0x000fe200000006ff */
[----:B------:R-:W-:-:S03]  /*37e0*/  UMOV UR4, 0x40 ;  /* 0x0000004000047882 */ /* 0x000fc60000000000 */
[----:B------:R-:W-:Y:S01]  /*37f0*/  UVIRTCOUNT.DEALLOC.SMPOOL 0x80 ;  /* 0x000000800000784c */ /* 0x000fe20000000000 */
[----:B--2---:R-:W-:Y:S02]  /*3800*/  ULEA UR8, UR8, UR4, 0x18 ;  /* 0x0000000408087291 */ /* 0x004fe4000f8ec0ff */
[----:B------:R-:W-:-:S07]  /*3810*/  ULEA UR4, UR31, UR26, 0x3 ;  /* 0x0000001a1f047291 */ /* 0x000fce000f8e18ff */
[----:B------:R2:W-:Y:S02]  /*3820*/  @P0 STS.U8 [UR8+0x1c], R0 ;  /* 0x00001c00ff000988 */ /* 0x0005e40008000008 */
[----:B------:R-:W4:Y:S02]  /*3830*/  SYNCS.PHASECHK.TRANS64.TRYWAIT P0, [UR4], R2 ;  /* 0x00000002ff0075a7 */ /* 0x000f240008001104 */
[----:B--2-4-:R-:W-:Y:S05]  /*3840*/  @!P0 BRA `(.L_x_66) ;  /* 0x0000003c00108947 */ /* 0x014fea0003800000 */
.L_x_119:
[----:B------:R-:W-:-:S04]  /*3850*/  UIADD3 UR4, UPT, UPT, UR31, 0x1, URZ ;  /* 0x000000011f047890 */ /* 0x000fc8000fffe0ff */
[----:B------:R-:W-:-:S04]  /*3860*/  UISETP.NE.AND UP0, UPT, UR4, 0x4, UPT ;  /* 0x000000040400788c */ /* 0x000fc8000bf05270 */
[----:B------:R-:W-:Y:S02]  /*3870*/  USEL UR6, URZ, 0x1, UP0 ;  /* 0x00000001ff067887 */ /* 0x000fe40008000000 */
[----:B------:R-:W-:-:S04]  /*3880*/  USEL UR4, UR4, URZ, UP0 ;  /* 0x000000ff04047287 */ /* 0x000fc80008000000 */
[----:B-1----:R-:W-:Y:S01]  /*3890*/  ULEA UR5, UR4, UR26, 0x3 ;  /* 0x0000001a04057291 */ /* 0x002fe2000f8e18ff */
[----:B--2---:R-:W-:-:S04]  /*38a0*/  LOP3.LUT R2, R11, UR6, RZ, 0x3c, !PT ;  /* 0x000000060b027c12 */ /* 0x004fc8000f8e3cff */
[----:B------:R-:W-:-:S04]  /*38b0*/  SHF.L.U32 R3, R2, 0x1f, RZ ;  /* 0x0000001f02037819 */ /* 0x000fc800000006ff */
[----:B------:R-:W1:Y:S02]  /*38c0*/  SYNCS.PHASECHK.TRANS64.TRYWAIT P0, [UR5], R3 ;  /* 0x00000003ff0075a7 */ /* 0x000e640008001105 */
[----:B-1----:R-:W-:Y:S05]  /*38d0*/  @!P0 BRA `(.L_x_67) ;  /* 0x0000003c00048947 */ /* 0x002fea0003800000 */
.L_x_121:
        /* <DEDUP_REMOVED lines=9> */
.L_x_123:
[----:B------:R-:W-:-:S04]  /*3970*/  UIADD3 UR4, UPT, UPT, UR4, 0x1, URZ ;  /* 0x0000000104047890 */ /* 0x000fc8000fffe0ff */
[----:B------:R-:W-:-:S04]  /*3980*/  UISETP.NE.AND UP0, UPT, UR4, 0x4, UPT ;  /* 0x000000040400788c */ /* 0x000fc8000bf05270 */
[----:B------:R-:W-:Y:S02]  /*3990*/  USEL UR5, URZ, 0x1, UP0 ;  /* 0x00000001ff057887 */ /* 0x000fe40008000000 */
[----:B------:R-:W-:-:S04]  /*39a0*/  USEL UR4, UR4, URZ, UP0 ;  /* 0x000000ff04047287 */ /* 0x000fc80008000000 */
[----:B------:R-:W-:Y:S01]  /*39b0*/  ULEA UR4, UR4, UR26, 0x3 ;  /* 0x0000001a04047291 */ /* 0x000fe2000f8e18ff */
[----:B------:R-:W-:-:S04]  /*39c0*/  LOP3.LUT R2, R2, UR5, RZ, 0x3c, !PT ;  /* 0x0000000502027c12 */ /* 0x000fc8000f8e3cff */
[----:B------:R-:W-:-:S04]  /*39d0*/  SHF.L.U32 R2, R2, 0x1f, RZ ;  /* 0x0000001f02027819 */ /* 0x000fc800000006ff */
[----:B------:R-:W2:Y:S02]  /*39e0*/  SYNCS.PHASECHK.TRANS64.TRYWAIT P0, [UR4], R2 ;  /* 0x00000002ff0075a7 */ /* 0x000ea40008001104 */
[----:B--2---:R-:W-:Y:S05]  /*39f0*/  @!P0 BRA `(.L_x_69) ;  /* 0x0000003800ec8947 */ /* 0x004fea0003800000 */
.L_x_125:
[----:B------:R-:W-:Y:S01]  /*3a00*/  NOP ;  /* 0x0000000000007918 */ /* 0x000fe20000000000 */
[----:B-1----:R-:W1:Y:S01]  /*3a10*/  LDS R0, [UR8+0x14] ;  /* 0x00001408ff007984 */ /* 0x002e620008000800 */
[----:B------:R-:W-:Y:S01]  /*3a20*/  ULOP3.LUT UR4, UR42, 0xffff, URZ, 0xc0, !UPT ;  /* 0x0000ffff2a047892 */ /* 0x000fe2000f8ec0ff */
[----:B------:R-:W-:Y:S01]  /*3a30*/  UMOV UR5, 0xffff ;  /* 0x0000ffff00057882 */ /* 0x000fe20000000000 */
[----:B------:R-:W-:Y:S02]  /*3a40*/  UMOV UR6, 0x1 ;  /* 0x0000000100067882 */ /* 0x000fe40000000000 */
[----:B------:R-:W-:-:S04]  /*3a50*/  USHF.R.U32.HI UR4, URZ, 0x5, UR4 ;  /* 0x00000005ff047899 */ /* 0x000fc80008011604 */
[----:B------:R-:W-:Y:S02]  /*3a60*/  USHF.L.U32 UR5, UR5, UR4, URZ ;  /* 0x0000000405057299 */ /* 0x000fe400080006ff */
[----:B------:R-:W-:-:S04]  /*3a70*/  USHF.L.U32 UR4, UR6, UR4, URZ ;  /* 0x0000000406047299 */ /* 0x000fc800080006ff */
[----:B-1----:R-:W-:-:S04]  /*3a80*/  LOP3.LUT R0, R0, UR5, RZ, 0xc0, !PT ;  /* 0x0000000500007c12 */ /* 0x002fc8000f8ec0ff */
[----:B------:R-:W-:-:S13]  /*3a90*/  ISETP.NE.AND P0, PT, R0, UR5, PT ;  /* 0x0000000500007c0c */ /* 0x000fda000bf05270 */
[----:B------:R-:W-:Y:S05]  /*3aa0*/  @P0 BRA `(.L_x_70) ;  /* 0x0000000000580947 */ /* 0x000fea0003800000 */
[----:B------:R-:W1:Y:S02]  /*3ab0*/  LDS R0, [UR8+0x18] ;  /* 0x00001808ff007984 */ /* 0x000e640008000800 */
[----:B-1----:R-:W-:-:S04]  /*3ac0*/  LOP3.LUT R0, R0, UR4, RZ, 0xc0, !PT ;  /* 0x0000000400007c12 */ /* 0x002fc8000f8ec0ff */
[----:B------:R-:W-:-:S13]  /*3ad0*/  ISETP.NE.AND P0, PT, R0, UR4, PT ;  /* 0x0000000400007c0c */ /* 0x000fda000bf05270 */
[----:B------:R-:W-:Y:S05]  /*3ae0*/  @P0 BRA `(.L_x_71) ;  /* 0x00000000003c0947 */ /* 0x000fea0003800000 */
[----:B------:R-:W1:Y:S01]  /*3af0*/  S2R R2, SR_LANEID ;  /* 0x0000000000027919 */ /* 0x000e620000000000 */
[----:B------:R-:W-:-:S06]  /*3b00*/  ULOP3.LUT UR5, URZ, UR5, URZ, 0x33, !UPT ;  /* 0x00000005ff057292 */ /* 0x000fcc000f8e33ff */
[----:B------:R-:W-:-:S04]  /*3b10*/  IMAD.U32 R0, RZ, RZ, UR5 ;  /* 0x00000005ff007e24 */ /* 0x000fc8000f8e00ff */
[----:B------:R2:W4:Y:S02]  /*3b20*/  REDUX UR7, R0 ;  /* 0x00000000000773c4 */ /* 0x0005240000000000 */
[----:B------:R1:W-:Y:S01]  /*3b30*/  UTCATOMSWS.AND URZ, UR5 ;  /* 0x0000000500ff79e3 */ /* 0x0003e20008000000 */
[----:B--2---:R-:W-:Y:S01]  /*3b40*/  LOP3.LUT R0, RZ, UR4, RZ, 0x33, !PT ;  /* 0x00000004ff007c12 */ /* 0x004fe2000f8e33ff */
[----:B------:R-:W-:Y:S02]  /*3b50*/  VOTEU.ANY UR4, UPT, PT ;  /* 0x0000000000047886 */ /* 0x000fe400038e0100 */
[----:B------:R-:W-:Y:S02]  /*3b60*/  UFLO.U32 UR4, UR4 ;  /* 0x00000004000472bd */ /* 0x000fe400080e0000 */
[----:B------:R-:W2:Y:S04]  /*3b70*/  REDUX UR6, R0 ;  /* 0x00000000000673c4 */ /* 0x000ea80000000000 */
[----:B-1----:R-:W-:-:S02]  /*3b80*/  ISETP.EQ.U32.AND P0, PT, R2, UR4, PT ;  /* 0x0000000402007c0c */ /* 0x002fc4000bf02070 */
[----:B----4-:R-:W-:-:S11]  /*3b90*/  MOV R2, UR7 ;  /* 0x0000000700027c02 */ /* 0x010fd60008000f00 */
[----:B------:R1:W-:Y:S01]  /*3ba0*/  @P0 ATOMS.AND RZ, [UR8+0x14], R2 ;  /* 0x00001402ffff098c */ /* 0x0003e2000a800008 */
[----:B--2---:R-:W-:-:S05]  /*3bb0*/  IMAD.U32 R0, RZ, RZ, UR6 ;  /* 0x00000006ff007e24 */ /* 0x004fca000f8e00ff */
[----:B------:R1:W-:Y:S01]  /*3bc0*/  @P0 ATOMS.AND RZ, [UR8+0x18], R0 ;  /* 0x00001800ffff098c */ /* 0x0003e2000a800008 */
[----:B------:R-:W-:Y:S05]  /*3bd0*/  BRA `(.L_x_72) ;  /* 0x0000000000147947 */ /* 0x000fea0003800000 */
.L_x_71:
[----:B------:R-:W-:Y:S02]  /*3be0*/  MOV R2, 0x3c00 ;  /* 0x00003c0000027802 */ /* 0x000fe40000000f00 */
[----:B---3-5:R-:W-:Y:S05]  /*3bf0*/  CALL.REL.NOINC `($__internal_0_$__cuda_sm10x_tcgen05_guardrail_trap_col_being_dealloced_not_returned_by_alloc) ;  /* 0x0000003c00087944 */ /* 0x028fea0003c00000 */
[----:B------:R-:W-:Y:S05]  /*3c00*/  BRA `(.L_x_72) ;  /* 0x0000000000087947 */ /* 0x000fea0003800000 */
.L_x_70:
[----:B------:R-:W-:Y:S02]  /*3c10*/  MOV R2, 0x3c30 ;  /* 0x00003c3000027802 */ /* 0x000fe40000000f00 */
[----:B---3-5:R-:W-:Y:S05]  /*3c20*/  CALL.REL.NOINC `($__internal_2_$__cuda_sm10x_tcgen05_guardrail_trap_unallocated_columns_being_dealloced) ;  /* 0x0000003c00147944 */ /* 0x028fea0003c00000 */
.L_x_72:
[----:B------:R-:W-:Y:S01]  /*3c30*/  NOP ;  /* 0x0000000000007918 */ /* 0x000fe20000000000 */
[----:B------:R-:W-:Y:S05]  /*3c40*/  EXIT ;  /* 0x000000000000794d */ /* 0x000fea0003800000 */
.L_x_54:
[----:B------:R-:W-:-:S09]  /*3c50*/  UISETP.NE.OR UP0, UPT, UR22, 0x3, !UP3 ;  /* 0x000000031600788c */ /* 0x000fd2000df05670 */
[----:B------:R-:W-:Y:S05]  /*3c60*/  BRA.U UP0, `(.L_x_73) ;  /* 0x0000000d00087547 */ /* 0x000fea000b800000 */
[----:B------:R-:W1:Y:S01]  /*3c70*/  LDCU UR26, c[0x0][0x370] ;  /* 0x00006e00ff1a77ac */ /* 0x000e620008000800 */
[----:B------:R-:W2:Y:S01]  /*3c80*/  LDC.64 R16, c[0x0][0x348] ;  /* 0x0000d200ff107b82 */ /* 0x000ea20000000a00 */
[----:B------:R-:W-:Y:S02]  /*3c90*/  HFMA2 R13, -RZ, RZ, 0, 0 ;  /* 0x00000000ff0d7431 */ /* 0x000fe400000001ff */
[----:B------:R-:W-:Y:S01]  /*3ca0*/  IMAD.MOV.U32 R15, RZ, RZ, 0x1 ;  /* 0x00000001ff0f7424 */ /* 0x000fe200078e00ff */
[----:B------:R-:W1:Y:S01]  /*3cb0*/  LDCU.128 UR28, c[0x0][0xb10] ;  /* 0x00016200ff1c77ac */ /* 0x000e620008000c00 */
[----:B------:R-:W-:Y:S01]  /*3cc0*/  IMAD.MOV.U32 R14, RZ, RZ, RZ ;  /* 0x000000ffff0e7224 */ /* 0x000fe200078e00ff */
[----:B------:R-:W-:Y:S01]  /*3cd0*/  MOV R12, 0x2000 ;  /* 0x00002000000c7802 */ /* 0x000fe20000000f00 */
[----:B------:R-:W3:Y:S01]  /*3ce0*/  LDCU UR25, c[0x0][0x374] ;  /* 0x00006e80ff1977ac */ /* 0x000ee20008000800 */
[----:B------:R-:W4:Y:S01]  /*3cf0*/  LDC.64 R2, c[0x0][0x888] ;  /* 0x00022200ff027b82 */ /* 0x000f220000000a00 */
[----:B------:R-:W3:Y:S01]  /*3d00*/  LDCU UR16, c[0x0][0xb0c] ;  /* 0x00016180ff1077ac */ /* 0x000ee20008000800 */
[----:B------:R-:W2:Y:S06]  /*3d10*/  LDCU UR35, c[0x0][0xb20] ;  /* 0x00016400ff2377ac */ /* 0x000eac0008000800 */
[----:B------:R-:W4:Y:S01]  /*3d20*/  LDC.64 R4, c[0x0][0x890] ;  /* 0x00022400ff047b82 */ /* 0x000f220000000a00 */
[----:B------:R-:W2:Y:S01]  /*3d30*/  LDCU UR4, c[0x0][0xb30] ;  /* 0x00016600ff0477ac */ /* 0x000ea20008000800 */
[----:B------:R-:W-:Y:S01]  /*3d40*/  UMOV UR17, 0x400 ;  /* 0x0000040000117882 */ /* 0x000fe20000000000 */
[----:B-1----:R-:W-:-:S02]  /*3d50*/  UIMAD.WIDE.U32 UR32, UR26, UR28, URZ ;  /* 0x0000001c1a2072a5 */ /* 0x002fc4000f8e00ff */
[----:B---3--:R-:W-:Y:S02]  /*3d60*/  UIMAD.WIDE.U32 UR6, UR25, UR31, URZ ;  /* 0x0000001f190672a5 */ /* 0x008fe4000f8e00ff */
[----:B------:R-:W-:Y:S02]  /*3d70*/  ULEA UR17, UR48, UR17, 0x18 ;  /* 0x0000001130117291 */ /* 0x000fe4000f8ec0ff */
[----:B------:R-:W-:Y:S02]  /*3d80*/  UPLOP3.LUT UP3, UPT, UPT, UPT, UPT, 0x40, 0x4 ;  /* 0x000000000004789c */ /* 0x000fe40003f6e870 */
[----:B------:R-:W-:Y:S01]  /*3d90*/  UIADD3 UR5, UPT, UPT, UR17, 0x30, URZ ;  /* 0x0000003011057890 */ /* 0x000fe2000fffe0ff */
[----:B------:R-:W-:Y:S01]  /*3da0*/  UMOV UR32, UR33 ;  /* 0x0000002100207c82 */ /* 0x000fe20008000000 */
[----:B------:R-:W-:Y:S01]  /*3db0*/  UMOV UR27, UR7 ;  /* 0x00000007001b7c82 */ /* 0x000fe20008000000 */
[----:B------:R-:W-:Y:S02]  /*3dc0*/  UISETP.GE.AND UP0, UPT, UR40, 0x1, UPT ;  /* 0x000000012800788c */ /* 0x000fe4000bf06270 */
[----:B------:R-:W-:Y:S01]  /*3dd0*/  UISETP.NE.AND UP4, UPT, UR40, 0x1, UPT ;  /* 0x000000012800788c */ /* 0x000fe2000bf85270 */
[----:B------:R-:W1:Y:S01]  /*3de0*/  LDCU.64 UR14, c[0x0][0xb28] ;  /* 0x00016500ff0e77ac */ /* 0x000e620008000a00 */
[----:B------:R-:W-:-:S02]  /*3df0*/  UISETP.NE.AND UP6, UPT, UR16, 0x1, UPT ;  /* 0x000000011000788c */ /* 0x000fc4000bfc5270 */
[----:B------:R-:W-:Y:S02]  /*3e00*/  UISETP.NE.AND UP5, UPT, UR30, 0x1, UPT ;  /* 0x000000011e00788c */ /* 0x000fe4000bfa5270 */
[----:B------:R-:W-:Y:S02]  /*3e10*/  UPRMT UR48, UR48, 0x654, UR5 ;  /* 0x0000065430307896 */ /* 0x000fe40008000005 */
[----:B------:R-:W-:Y:S02]  /*3e20*/  USHF.R.U32.HI UR32, URZ, UR29, UR32 ;  /* 0x0000001dff207299 */ /* 0x000fe40008011620 */
[----:B--2---:R-:W-:Y:S02]  /*3e30*/  USHF.R.U32.HI UR27, URZ, UR35, UR27 ;  /* 0x00000023ff1b7299 */ /* 0x004fe4000801161b */
[----:B------:R-:W-:-:S11]  /*3e40*/  UISETP.NE.AND UP2, UPT, UR4, 0x1, UPT ;  /* 0x000000010400788c */ /* 0x000fd6000bf45270 */
.L_x_81:
[C---:B------:R-:W-:Y:S02]  /*3e50*/  LEA R7, R14.reuse, UR17, 0x3 ;  /* 0x000000110e077c11 */ /* 0x040fe4000f8e18ff */
[----:B------:R-:W-:Y:S02]  /*3e60*/  SHF.L.U32 R0, R13, 0x1f, RZ ;  /* 0x0000001f0d007819 */ /* 0x000fe400000006ff */
[----:B------:R-:W-:Y:S02]  /*3e70*/  LEA R8, R14, UR17, 0x4 ;  /* 0x000000110e087c11 */ /* 0x000fe4000f8e20ff */
[----:B--2---:R-:W2:Y:S02]  /*3e80*/  SYNCS.PHASECHK.TRANS64.TRYWAIT P0, [R7+URZ+0x50], R0 ;  /* 0x00005000070075a7 */ /* 0x004ea400080011ff */
[----:B--2---:R-:W-:Y:S05]  /*3e90*/  @!P0 BRA `(.L_x_74) ;  /* 0x0000003400dc8947 */ /* 0x004fea0003800000 */
.L_x_126:
[----:B------:R-:W3:Y:S01]  /*3ea0*/  LDS.128 R8, [R8+0xe0] ;  /* 0x0000e00008087984 */ /* 0x000ee20000000c00 */
[----:B------:R-:W-:Y:S01]  /*3eb0*/  UISETP.GE.AND UP0, UPT, UR40, 0x1, UPT ;  /* 0x000000012800788c */ /* 0x000fe2000bf06270 */
[----:B------:R-:W-:Y:S01]  /*3ec0*/  @!PT LDS RZ, [RZ] ;  /* 0x00000000fffff984 */ /* 0x000fe20000000800 */
[----:B------:R-:W-:Y:S01]  /*3ed0*/  @!PT LDS RZ, [RZ] ;  /* 0x00000000fffff984 */ /* 0x000fe20000000800 */
[----:B------:R-:W-:Y:S01]  /*3ee0*/  @!PT LDS RZ, [RZ] ;  /* 0x00000000fffff984 */ /* 0x000fe20000000800 */
[----:B------:R-:W-:Y:S01]  /*3ef0*/  @!PT LDS RZ, [RZ] ;  /* 0x00000000fffff984 */ /* 0x000fe20000000800 */
[----:B------:R1:W-:Y:S06]  /*3f00*/  MEMBAR.ALL.CTA ;  /* 0x0000000000007992 */ /* 0x0003ec0000008000 */
[----:B-1----:R-:W1:Y:S01]  /*3f10*/  FENCE.VIEW.ASYNC.S ;  /* 0x00000000000073c6 */ /* 0x002e620000000000 */
[----:B---3--:R-:W-:Y:S11]  /*3f20*/  LOP3.LUT P0, RZ, R10, 0x1, RZ, 0xc0, !PT ;  /* 0x000000010aff7812 */ /* 0x008ff6000780c0ff */
[----:B------:R-:W-:Y:S02]  /*3f30*/  @!UPT UIADD3 URZ, UPT, UPT, URZ, URZ, URZ ;  /* 0x000000fffffff290 */ /* 0x000fe4000fffe0ff */
[----:B-1----:R-:W-:Y:S01]  /*3f40*/  VOTEU.ANY UP1, P0 ;  /* 0x0000000000ff7886 */ /* 0x002fe20000020100 */
[----:B------:R-:W-:Y:S11]  /*3f50*/  PLOP3.LUT P0, PT, PT, PT, UP1, 0x80, 0x8 ;  /* 0x000000000008781c */ /* 0x000ff60003f0f018 */
[----:B------:R-:W-:Y:S02]  /*3f60*/  @!UPT UIADD3 URZ, UPT, UPT, URZ, URZ, URZ ;  /* 0x000000fffffff290 */ /* 0x000fe4000fffe0ff */
[----:B--2---:R-:W-:Y:S02]  /*3f70*/  @P0 SHF.R.U32.HI R0, RZ, 0x10, R9 ;  /* 0x00000010ff000819 */ /* 0x004fe40000011609 */
[----:B------:R-:W-:Y:S02]  /*3f80*/  @P0 MOV R6, R8 ;  /* 0x0000000800060202 */ /* 0x000fe40000000f00 */
[----:B------:R-:W-:Y:S01]  /*3f90*/  @P0 R2UR UR4, R0 ;  /* 0x00000000000402ca */ /* 0x000fe200000e0000 */
[----:B------:R-:W-:Y:S01]  /*3fa0*/  VIADD R0, R7, 0x60 ;  /* 0x0000006007007836 */ /* 0x000fe20000000000 */
[----:B------:R-:W-:Y:S02]  /*3fb0*/  @P0 LOP3.LUT R8, R9, 0xffff, RZ, 0xc0, !PT ;  /* 0x0000ffff09080812 */ /* 0x000fe400078ec0ff */
[----:B------:R-:W-:Y:S02]  /*3fc0*/  @P0 R2UR UR6, R6 ;  /* 0x00000000060602ca */ /* 0x000fe400000e0000 */
[----:B------:R-:W-:Y:S02]  /*3fd0*/  PRMT R0, RZ, 0x654, R0 ;  /* 0x00000654ff007816 */ /* 0x000fe40000000000 */
[----:B------:R-:W-:Y:S02]  /*3fe0*/  @P0 R2UR UR5, R8 ;  /* 0x00000000080502ca */ /* 0x000fe400000e0000 */
[----:B------:R1:W-:Y:S03]  /*3ff0*/  SYNCS.ARRIVE.TRANS64.RED.A1T0 RZ, [R0+URZ], RZ ;  /* 0x000000ff00ff79a7 */ /* 0x0003e600081004ff */
[----:B------:R-:W-:Y:S04]  /*4000*/  @UP1 UMOV UR24, UR4 ;  /* 0x0000000400181c82 */ /* 0x000fe80008000000 */
[----:B------:R-:W-:Y:S04]  /*4010*/  @UP1 UMOV UR13, UR6 ;  /* 0x00000006000d1c82 */ /* 0x000fe80008000000 */
[----:B------:R-:W-:Y:S01]  /*4020*/  @UP1 UMOV UR7, UR5 ;  /* 0x0000000500071c82 */ /* 0x000fe20008000000 */
[----:B------:R-:W-:Y:S05]  /*4030*/  BRA.U !UP0, `(.L_x_75) ;  /* 0x0000000108a47547 */ /* 0x000fea000b800000 */
[----:B------:R-:W-:Y:S02]  /*4040*/  UIMAD.WIDE.U32 UR10, UR7, UR31, URZ ;  /* 0x0000001f070a72a5 */ /* 0x000fe4000f8e00ff */
[----:B------:R-:W-:Y:S02]  /*4050*/  UIMAD.WIDE.U32 UR18, UR13, UR28, URZ ;  /* 0x0000001c0d1272a5 */ /* 0x000fe4000f8e00ff */
[----:B------:R-:W-:Y:S02]  /*4060*/  USEL UR4, UR25, UR27, !UP5 ;  /* 0x0000001b19047287 */ /* 0x000fe4000e800000 */
[----:B------:R-:W-:Y:S02]  /*4070*/  USEL UR8, UR26, UR32, !UP6 ;  /* 0x000000201a087287 */ /* 0x000fe4000f000000 */
[----:B------:R-:W-:Y:S02]  /*4080*/  UIMAD.WIDE.U32 UR20, UR4, UR14, URZ ;  /* 0x0000000e041472a5 */ /* 0x000fe4000f8e00ff */
[----:B------:R-:W-:Y:S01]  /*4090*/  UIMAD.WIDE.U32 UR22, UR8, UR14, URZ ;  /* 0x0000000e081672a5 */ /* 0x000fe2000f8e00ff */
[----:B------:R-:W-:Y:S02]  /*40a0*/  UMOV UR5, UR11 ;  /* 0x0000000b00057c82 */ /* 0x000fe40008000000 */
[----:B------:R-:W-:Y:S03]  /*40b0*/  USHF.R.U32.HI UR6, URZ, UR35, UR5 ;  /* 0x00000023ff067299 */ /* 0x000fe60008011605 */
[----:B------:R-:W-:Y:S01]  /*40c0*/  UMOV UR5, UR19 ;  /* 0x0000001300057c82 */ /* 0x000fe20008000000 */
[----:B------:R-:W-:Y:S02]  /*40d0*/  USEL UR6, UR7, UR6, !UP5 ;  /* 0x0000000607067287 */ /* 0x000fe4000e800000 */
[----:B------:R-:W-:Y:S02]  /*40e0*/  USHF.R.U32.HI UR9, URZ, UR29, UR5 ;  /* 0x0000001dff097299 */ /* 0x000fe40008011605 */
[----:B------:R-:W-:Y:S01]  /*40f0*/  UIMAD.WIDE.U32 UR10, UR6, UR14, URZ ;  /* 0x0000000e060a72a5 */ /* 0x000fe2000f8e00ff */
[----:B------:R-:W-:Y:S02]  /*4100*/  UMOV UR5, UR21 ;  /* 0x0000001500057c82 */ /* 0x000fe40008000000 */
[----:B------:R-:W-:Y:S03]  /*4110*/  @UP4 USHF.R.U32.HI UR4, URZ, UR15, UR5 ;  /* 0x0000000fff044299 */ /* 0x000fe60008011605 */
[----:B------:R-:W-:Y:S01]  /*4120*/  UMOV UR5, UR23 ;  /* 0x0000001700057c82 */ /* 0x000fe20008000000 */
[----:B------:R-:W-:Y:S02]  /*4130*/  UIMAD UR4, UR40, UR4, URZ ;  /* 0x00000004280472a4 */ /* 0x000fe4000f8e02ff */
[----:B------:R-:W-:Y:S02]  /*4140*/  @UP4 USHF.R.U32.HI UR8, URZ, UR15, UR5 ;  /* 0x0000000fff084299 */ /* 0x000fe40008011605 */
[----:B------:R-:W-:Y:S02]  /*4150*/  USEL UR5, UR13, UR9, !UP6 ;  /* 0x000000090d057287 */ /* 0x000fe4000f000000 */
[----:B------:R-:W-:Y:S02]  /*4160*/  UIMAD UR9, UR40, UR8, URZ ;  /* 0x00000008280972a4 */ /* 0x000fe4000f8e02ff */
[----:B------:R-:W-:Y:S03]  /*4170*/  UISETP.GE.AND UP0, UPT, UR6, UR4, UPT ;  /* 0x000000040600728c */ /* 0x000fe6000bf06270 */
[----:B------:R-:W-:Y:S01]  /*4180*/  UMOV UR4, UR11 ;  /* 0x0000000b00047c82 */ /* 0x000fe20008000000 */
[----:B------:R-:W-:Y:S02]  /*4190*/  UISETP.GE.OR UP0, UPT, UR5, UR9, UP0 ;  /* 0x000000090500728c */ /* 0x000fe40008706670 */
[----:B------:R-:W-:Y:S02]  /*41a0*/  USHF.R.U32.HI UR4, URZ, UR15, UR4 ;  /* 0x0000000fff047299 */ /* 0x000fe40008011604 */
[----:B------:R-:W-:Y:S02]  /*41b0*/  UIMAD.WIDE.U32 UR10, UR5, UR14, URZ ;  /* 0x0000000e050a72a5 */ /* 0x000fe4000f8e00ff */
[----:B------:R-:W-:Y:S04]  /*41c0*/  USEL UR12, UR6, UR4, !UP4 ;  /* 0x00000004060c7287 */ /* 0x000fe8000e000000 */
[----:B------:R-:W-:Y:S01]  /*41d0*/  UIADD3 UR9, UPT, UPT, -UR12, URZ, URZ ;  /* 0x000000ff0c097290 */ /* 0x000fe2000fffe1ff */
[----:B------:R-:W-:Y:S02]  /*41e0*/  @!UP0 UMOV UR4, UR11 ;  /* 0x0000000b00048c82 */ /* 0x000fe40008000000 */
[----:B------:R-:W-:Y:S02]  /*41f0*/  @!UP0 USHF.R.U32.HI UR4, URZ, UR15, UR4 ;  /* 0x0000000fff048299 */ /* 0x000fe40008011604 */
[----:B------:R-:W-:Y:S02]  /*4200*/  UIMAD UR9, UR40, UR9, UR6 ;  /* 0x00000009280972a4 */ /* 0x000fe4000f8e0206 */
[----:B------:R-:W-:Y:S04]  /*4210*/  @!UP0 USEL UR4, UR5, UR4, !UP4 ;  /* 0x0000000405048287 */ /* 0x000fe8000e000000 */
[----:B------:R-:W-:Y:S02]  /*4220*/  @!UP0 UIMAD UR9, UR8, UR9, UR4 ;  /* 0x00000009080982a4 */ /* 0x000fe4000f8e0204 */
[----:B------:R-:W-:Y:S02]  /*4230*/  @!UP0 UIADD3 UR10, UPT, UPT, UR12, -UR4, URZ ;  /* 0x800000040c0a8290 */ /* 0x000fe4000fffe0ff */
[----:B------:R-:W-:Y:S02]  /*4240*/  UIADD3 UR4, UPT, UPT, -UR5, URZ, URZ ;  /* 0x000000ff05047290 */ /* 0x000fe4000fffe1ff */
[----:B------:R-:W-:Y:S02]  /*4250*/  UIADD3 UR8, UPT, UPT, -UR6, URZ, URZ ;  /* 0x000000ff06087290 */ /* 0x000fe4000fffe1ff */
[----:B------:R-:W-:Y:S02]  /*4260*/  @!UP0 UIMAD UR6, UR10, UR40, UR5 ;  /* 0x000000280a0682a4 */ /* 0x000fe4000f8e0205 */
[----:B------:R-:W-:Y:S02]  /*4270*/  UIMAD UR13, UR16, UR4, UR13 ;  /* 0x00000004100d72a4 */ /* 0x000fe4000f8e020d */
[----:B------:R-:W-:Y:S01]  /*4280*/  UIMAD UR7, UR30, UR8, UR7 ;  /* 0x000000081e0772a4 */ /* 0x000fe2000f8e0207 */
[----:B------:R-:W-:Y:S02]  /*4290*/  @!UP0 UMOV UR5, UR9 ;  /* 0x0000000900058c82 */ /* 0x000fe40008000000 */
[----:B------:R-:W-:Y:S02]  /*42a0*/  UIMAD UR13, UR5, UR16, UR13 ;  /* 0x00000010050d72a4 */ /* 0x000fe4000f8e020d */
[----:B------:R-:W-:Y:S11]  /*42b0*/  UIMAD UR7, UR6, UR30, UR7 ;  /* 0x0000001e060772a4 */ /* 0x000ff6000f8e0207 */
[----:B------:R-:W-:Y:S01]  /*42c0*/  @!UPT UIADD3 URZ, UPT, UPT, URZ, URZ, URZ ;  /* 0x000000fffffff290 */ /* 0x000fe2000fffe0ff */
.L_x_75:
[----:B------:R-:W2:Y:S01]  /*42d0*/  @!UP2 LDCU.128 UR20, c[0x0][0xb10] ;  /* 0x00016200ff14a7ac */ /* 0x000ea20008000c00 */
[C---:B----4-:R-:W-:Y:S02]  /*42e0*/  ISETP.NE.U32.AND P1, PT, R4.reuse, RZ, PT ;  /* 0x000000ff0400720c */ /* 0x050fe40003f25070 */
[----:B------:R-:W-:Y:S02]  /*42f0*/  ISETP.NE.U32.AND P0, PT, R4, RZ, PT ;  /* 0x000000ff0400720c */ /* 0x000fe40003f05070 */
[C---:B------:R-:W-:Y:S02]  /*4300*/  ISETP.NE.AND.EX P1, PT, R5.reuse, RZ, PT, P1 ;  /* 0x000000ff0500720c */ /* 0x040fe40003f25310 */
[----:B------:R-:W-:Y:S01]  /*4310*/  ISETP.NE.AND.EX P0, PT, R5, RZ, PT, P0 ;  /* 0x000000ff0500720c */ /* 0x000fe20003f05300 */
[----:B------:R-:W3:Y:S01]  /*4320*/  @!UP2 LDCU UR5, c[0x0][0xb0c] ;  /* 0x00016180ff05a7ac */ /* 0x000ee20008000800 */
[----:B------:R-:W-:Y:S01]  /*4330*/  SHF.L.U32 R6, R15, 0x1f, RZ ;  /* 0x0000001f0f067819 */ /* 0x000fe200000006ff */
[----:B--2---:R-:W-:Y:S07]  /*4340*/  UIMAD.WIDE.U32 UR8, UR13, UR20, URZ ;  /* 0x000000140d0872a5 */ /* 0x004fee000f8e00ff */
[----:B------:R-:W-:Y:S01]  /*4350*/  @!UP2 UMOV UR4, UR9 ;  /* 0x000000090004ac82 */ /* 0x000fe20008000000 */
[----:B---3--:R-:W-:Y:S02]  /*4360*/  @!UP2 UISETP.NE.AND UP0, UPT, UR5, 0x1, UPT ;  /* 0x000000010500a88c */ /* 0x008fe4000bf05270 */
[----:B------:R-:W-:Y:S02]  /*4370*/  @!UP2 USHF.R.U32.HI UR4, URZ, UR21, UR4 ;  /* 0x00000015ff04a299 */ /* 0x000fe40008011604 */
[----:B------:R-:W-:Y:S02]  /*4380*/  UIMAD.WIDE.U32 UR8, UR7, UR23, URZ ;  /* 0x00000017070872a5 */ /* 0x000fe4000f8e00ff */
[----:B------:R-:W-:Y:S02]  /*4390*/  @!UP2 USEL UR10, UR13, UR4, !UP0 ;  /* 0x000000040d0aa287 */ /* 0x000fe4000c000000 */
[----:B------:R-:W-:Y:S03]  /*43a0*/  @!UP2 UISETP.NE.AND UP0, UPT, UR22, 0x1, UPT ;  /* 0x000000011600a88c */ /* 0x000fe6000bf05270 */
[----:B------:R-:W-:Y:S02]  /*43b0*/  @!UP2 UMOV UR6, UR9 ;  /* 0x000000090006ac82 */ /* 0x000fe40008000000 */
[----:B------:R-:W2:Y:S02]  /*43c0*/  @!UP2 LDCU UR4, c[0x0][0xb20] ;  /* 0x00016400ff04a7ac */ /* 0x000ea40008000800 */
[----:B--2---:R-:W-:Y:S04]  /*43d0*/  @!UP2 USHF.R.U32.HI UR6, URZ, UR4, UR6 ;  /* 0x00000004ff06a299 */ /* 0x004fe80008011606 */
[----:B------:R-:W-:Y:S04]  /*43e0*/  @!UP2 USEL UR6, UR7, UR6, !UP0 ;  /* 0x000000060706a287 */ /* 0x000fe8000c000000 */
[----:B------:R-:W-:Y:S02]  /*43f0*/  @!UP2 UIADD3 UR4, UPT, UPT, -UR10, UR6, URZ ;  /* 0x000000060a04a290 */ /* 0x000fe4000fffe1ff */
[----:B------:R-:W-:Y:S02]  /*4400*/  @!UP2 UIADD3 UR6, UPT, UPT, UR10, -UR6, URZ ;  /* 0x800000060a06a290 */ /* 0x000fe4000fffe0ff */
[----:B------:R-:W-:Y:S02]  /*4410*/  @!UP2 UIMAD UR13, UR4, UR5, UR13 ;  /* 0x00000005040da2a4 */ /* 0x000fe4000f8e020d */
[----:B------:R-:W-:Y:S01]  /*4420*/  @!UP2 UIMAD UR7, UR6, UR22, UR7 ;  /* 0x000000160607a2a4 */ /* 0x000fe2000f8e0207 */
[----:B------:R-:W-:Y:S11]  /*4430*/  BRA.U UP3, `(.L_x_76) ;  /* 0x0000000103107547 */ /* 0x000ff6000b800000 */
[----:B------:R-:W-:Y:S04]  /*4440*/  MOV R7, UR34 ;  /* 0x0000002200077c02 */ /* 0x000fe80008000f00 */
[----:B------:R-:W-:Y:S04]  /*4450*/  SHF.L.U32 R7, R7, 0x1f, RZ ;  /* 0x0000001f07077819 */ /* 0x000fe800000006ff */
[----:B------:R-:W2:Y:S02]  /*4460*/  SYNCS.PHASECHK.TRANS64.TRYWAIT P2, [UR17+0x48], R7 ;  /* 0x00004807ff0075a7 */ /* 0x000ea40008041111 */
[----:B--2---:R-:W-:Y:S05]  /*4470*/  @!P2 BRA `(.L_x_77) ;  /* 0x000000300078a947 */ /* 0x004fea0003800000 */
.L_x_76:
[----:B------:R-:W-:Y:S05]  /*4480*/  @!P1 BRA `(.L_x_78) ;  /* 0x0000000000309947 */ /* 0x000fea0003800000 */
[----:B------:R-:W-:Y:S01]  /*4490*/  ISETP.NE.U32.AND P1, PT, R2, RZ, PT ;  /* 0x000000ff0200720c */ /* 0x000fe20003f25070 */
[----:B------:R-:W2:Y:S01]  /*44a0*/  LDCU.64 UR4, c[0x0][0x358] ;  /* 0x00006b00ff0477ac */ /* 0x000ea20008000a00 */
[----:B------:R-:W-:Y:S02]  /*44b0*/  IMAD.MOV.U32 R147, RZ, RZ, 0x1 ;  /* 0x00000001ff937424 */ /* 0x000fe400078e00ff */
[----:B------:R-:W-:Y:S11]  /*44c0*/  ISETP.NE.AND.EX P1, PT, R3, RZ, PT, P1 ;  /* 0x000000ff0300720c */ /* 0x000ff60003f25310 */
[----:B------:R-:W-:Y:S02]  /*44d0*/  @!UPT UIADD3 URZ, UPT, UPT, URZ, URZ, URZ ;  /* 0x000000fffffff290 */ /* 0x000fe4000fffe0ff */
[----:B------:R-:W3:Y:S01]  /*44e0*/  @P1 LDC.64 R8, c[0x0][0x888] ;  /* 0x00022200ff081b82 */ /* 0x000ee20000000a00 */
[----:B-1----:R-:W-:Y:S04]  /*44f0*/  @P1 IMAD R0, R4, UR36, RZ ;  /* 0x0000002404001c24 */ /* 0x002fe8000f8e02ff */
[----:B---3--:R-:W-:Y:S04]  /*4500*/  @P1 IMAD.WIDE R8, R0, 0x4, R8 ;  /* 0x0000000400081825 */ /* 0x008fe800078e0208 */
[----:B------:R-:W-:Y:S01]  /*4510*/  HFMA2 R0, -RZ, RZ, 0, 5.9604644775390625e-08 ;  /* 0x00000001ff007431 */ /* 0x000fe200000001ff */
[----:B--2--5:R2:W5:Y:S04]  /*4520*/  @P1 LDG.E R71, desc[UR4][R8.64] ;  /* 0x0000000408471981 */ /* 0x024568000c1e1900 */
[----:B------:R-:W-:Y:S01]  /*4530*/  @!P1 PRMT R147, R0, 0x7610, R147 ;  /* 0x0000761000939816 */ /* 0x000fe20000000093 */
[----:B--2---:R-:W3:Y:S06]  /*4540*/  @!P1 LDC R71, c[0x0][0x880] ;  /* 0x00022000ff479b82 */ /* 0x004eec0000000800 */
.L_x_78:
[----:B---3-5:R-:W-:Y:S01]  /*4550*/  @!P0 ISETP.EQ.AND P1, PT, R71, RZ, PT ;  /* 0x000000ff4700820c */ /* 0x028fe20003f22270 */
[----:B------:R-:W-:Y:S01]  /*4560*/  @!UPT UIADD3 URZ, UPT, UPT, URZ, URZ, URZ ;  /* 0x000000fffffff290 */ /* 0x000fe2000fffe0ff */
[----:B------:R-:W-:Y:S11]  /*4570*/  @!P0 BRA `(.L_x_79) ;  /* 0x0000000000188947 */ /* 0x000ff60003800000 */
[----:B------:R-:W-:Y:S02]  /*4580*/  LOP3.LUT P0, RZ, R147, 0xff, RZ, 0xc0, !PT ;  /* 0x000000ff93ff7812 */ /* 0x000fe4000780c0ff */
[----:B------:R-:W-:Y:S04]  /*4590*/  ISETP.NE.U32.AND P1, PT, R2, RZ, PT ;  /* 0x000000ff0200720c */ /* 0x000fe80003f25070 */
[----:B------:R-:W-:Y:S04]  /*45a0*/  ISETP.NE.AND.EX P1, PT, R3, RZ, PT, P1 ;  /* 0x000000ff0300720c */ /* 0x000fe80003f25310 */
[----:B------:R-:W-:Y:S03]  /*45b0*/  PLOP3.LUT P1, PT, P1, PT, PT, 0x8, 0x80 ;  /* 0x000000000080781c */ /* 0x000fe60000f2e170 */
[----:B------:R-:W-:Y:S11]  /*45c0*/  @P0 ISETP.EQ.AND P1, PT, R71, RZ, PT ;  /* 0x000000ff4700020c */ /* 0x000ff60003f22270 */
[----:B------:R-:W-:Y:S02]  /*45d0*/  @!UPT UIADD3 URZ, UPT, UPT, URZ, URZ, URZ ;  /* 0x000000fffffff290 */ /* 0x000fe4000fffe0ff */
.L_x_79:
[----:B------:R-:W2:Y:S01]  /*45e0*/  SYNCS.PHASECHK.TRANS64.TRYWAIT P0, [UR17+0x38], R6 ;  /* 0x00003806ff0075a7 */ /* 0x000ea20008001111 */
[----:B------:R-:W-:Y:S02]  /*45f0*/  ELECT P2, URZ, PT ;  /* 0x0000000000ff782f */ /* 0x000fe40003840000 */
[----:B------:R-:W-:Y:S01]  /*4600*/  IADD3 R14, PT, PT, R14, 0x1, RZ ;  /* 0x000000010e0e7810 */ /* 0x000fe20007ffe0ff */
[----:B--2---:R-:W-:Y:S10]  /*4610*/  @!P0 BRA `(.L_x_80) ;  /* 0x0000003000288947 */ /* 0x004ff40003800000 */
.L_x_129:
[----:B------:R-:W-:Y:S01]  /*4620*/  PLOP3.LUT P1, PT, P1, P2, PT, 0xf2, 0x2f ;  /* 0x00000000002f781c */ /* 0x000fe20000f25e72 */
[----:B------:R-:W-:Y:S01]  /*4630*/  UMOV UR18, 0x0 ;  /* 0x0000000000127882 */ /* 0x000fe20000000000 */
[----:B------:R-:W-:Y:S01]  /*4640*/  UMOV UR19, 0x10000000 ;  /* 0x1000000000137882 */ /* 0x000fe20000000000 */
[----:B------:R-:W-:Y:S01]  /*4650*/  UMOV UR12, UR36 ;  /* 0x00000024000c7c82 */ /* 0x000fe20008000000 */
[----:B------:R-:W-:Y:S01]  /*4660*/  LOP3.LUT R15, R15, 0x1, RZ, 0x3c, !PT ;  /* 0x000000010f0f7812 */ /* 0x000fe200078e3cff */
[----:B------:R-:W-:Y:S01]  /*4670*/  UPLOP3.LUT UP3, UPT, UPT, UPT, UPT, 0x80, 0x8 ;  /* 0x000000000008789c */ /* 0x000fe20003f6f070 */
[----:B------:R-:W-:Y:S07]  /*4680*/  UMOV UR36, UR24 ;  /* 0x0000001800247c82 */ /* 0x000fee0008000000 */
[----:B-1----:R-:W-:Y:S01]  /*4690*/  @!P1 IADD3 R6, P0, PT, R16, 0x580, RZ ;  /* 0x0000058010069810 */ /* 0x002fe20007f1e0ff */
[----:B------:R-:W-:Y:S03]  /*46a0*/  VOTEU.ALL UP0, P1 ;  /* 0x0000000000ff7886 */ /* 0x000fe60000800000 */
[----:B------:R-:W-:Y:S01]  /*46b0*/  @!P1 R2UR UR5, R6 ;  /* 0x00000000060592ca */ /* 0x000fe200000e0000 */
[----:B------:R-:W-:Y:S01]  /*46c0*/  @!P1 IMAD.X R0, RZ, RZ, R17, P0 ;  /* 0x000000ffff009224 */ /* 0x000fe200000e0611 */
[----:B------:R-:W-:Y:S01]  /*46d0*/  @!UP0 USHF.L.U32 UR10, UR45, 0x6, URZ ;  /* 0x000000062d0a8899 */ /* 0x000fe200080006ff */
[----:B------:R-:W-:Y:S01]  /*46e0*/  ISETP.NE.AND P0, PT, R14, 0x2, PT ;  /* 0x000000020e00780c */ /* 0x000fe20003f05270 */
[----:B------:R-:W-:Y:S02]  /*46f0*/  @!UP0 USHF.L.U32 UR11, UR46, 0x7, URZ ;  /* 0x000000072e0b8899 */ /* 0x000fe400080006ff */
[----:B------:R-:W-:Y:S01]  /*4700*/  @!P1 R2UR UR4, R0 ;  /* 0x00000000000492ca */ /* 0x000fe200000e0000 */
[----:B------:R-:W-:Y:S01]  /*4710*/  @!UP0 UIADD3 UR8, UPT, UPT, UR17, 0x200, URZ ;  /* 0x0000020011088890 */ /* 0x000fe2000fffe0ff */
[----:B------:R-:W-:Y:S01]  /*4720*/  SEL R0, RZ, 0x1, P0 ;  /* 0x00000001ff007807 */ /* 0x000fe20000000000 */
[----:B------:R-:W-:Y:S01]  /*4730*/  @!UP0 UIADD3 UR9, UPT, UPT, UR17, 0x30, URZ ;  /* 0x0000003011098890 */ /* 0x000fe2000fffe0ff */
[----:B------:R-:W-:Y:S01]  /*4740*/  SEL R14, R14, RZ, P0 ;  /* 0x000000ff0e0e7207 */ /* 0x000fe20000000000 */
[----:B------:R-:W-:Y:S01]  /*4750*/  VOTEU.ALL UP0, P1 ;  /* 0x0000000000ff7886 */ /* 0x000fe20000800000 */
[----:B------:R-:W-:Y:S01]  /*4760*/  LOP3.LUT R13, R13, R0, RZ, 0x3c, !PT ;  /* 0x000000000d0d7212 */ /* 0x000fe200078e3cff */
[----:B------:R-:W-:Y:S01]  /*4770*/  IMAD.U32 R6, RZ, RZ, UR5 ;  /* 0x00000005ff067e24 */ /* 0x000fe2000f8e00ff */
[----:B------:R-:W-:Y:S02]  /*4780*/  UIADD3 UR45, UPT, UPT, UR7, UR57, URZ ;  /* 0x00000039072d7290 */ /* 0x000fe4000fffe0ff */
[----:B------:R-:W-:Y:S03]  /*4790*/  UIADD3 UR46, UPT, UPT, UR13, UR60, URZ ;  /* 0x0000003c0d2e7290 */ /* 0x000fe6000fffe0ff */
[----:B------:R-:W-:Y:S01]  /*47a0*/  IMAD.U32 R7, RZ, RZ, UR4 ;  /* 0x00000004ff077e24 */ /* 0x000fe2000f8e00ff */
[----:B------:R-:W-:Y:S04]  /*47b0*/  @!P1 R2UR UR4, R6 ;  /* 0x00000000060492ca */ /* 0x000fe800000e0000 */
[----:B------:R-:W-:Y:S11]  /*47c0*/  @!P1 R2UR UR5, R7 ;  /* 0x00000000070592ca */ /* 0x000ff600000e0000 */
[----:B------:R-:W-:Y:S02]  /*47d0*/  @!UPT UIADD3 URZ, UPT, UPT, URZ, URZ, URZ ;  /* 0x000000fffffff290 */ /* 0x000fe4000fffe0ff */
[----:B------:R2:W-:Y:S01]  /*47e0*/  @!UP0 UTMALDG.3D [UR8], [UR4], desc[UR18] ;  /* 0x00001208040085b4 */ /* 0x0005e20008011000 */
[----:B------:R2:W-:Y:S01]  /*47f0*/  @!P1 SYNCS.ARRIVE.TRANS64.RED.A0TR RZ, [UR17+0x30], R12 ;  /* 0x0000300cffff99a7 */ /* 0x0005e20008300411 */
[----:B------:R-:W-:Y:S01]  /*4800*/  SYNCS.ARRIVE.TRANS64.RED.A1T0 RZ, [UR48], RZ ;  /* 0x000000ffffff79a7 */ /* 0x000fe20008100430 */
[----:B------:R-:W-:Y:S05]  /*4810*/  BRA.U UP1, `(.L_x_81) ;  /* 0xfffffff5018c7547 */ /* 0x000fea000b83ffff */
[----:B------:R-:W-:Y:S07]  /*4820*/  MOV R0, UR17 ;  /* 0x0000001100007c02 */ /* 0x000fee0008000f00 */
.L_x_82:
[----:B-1----:R-:W-:-:S04]  /*4830*/  SHF.L.U32 R2, R15, 0x1f, RZ ;  /* 0x0000001f0f027819 */ /* 0x002fc800000006ff */
[----:B------:R1:W3:Y:S03]  /*4840*/  SYNCS.PHASECHK.TRANS64.TRYWAIT P0, [R0+URZ+0x38], R2 ;  /* 0x00003802000075a7 */ /* 0x0002e600080011ff */
[----:B---3--:R-:W-:Y:S05]  /*4850*/  @!P0 NANOSLEEP.SYNCS 0x989680 ;  /* 0x009896800000895d */ /* 0x008fea0003900000 */
[----:B------:R-:W3:Y:S02]  /*4860*/  @!P0 SYNCS.PHASECHK.TRANS64 P0, [R0+URZ+0x38], R2 ;  /* 0x00003802000085a7 */ /* 0x000ee400080010ff */
[----:B--23--:R-:W-:Y:S05]  /*4870*/  @P0 EXIT ;  /* 0x000000000000094d */ /* 0x00cfea0003800000 */
[----:B------:R-:W-:Y:S05]  /*4880*/  BRA `(.L_x_82) ;  /* 0xfffffffc00e87947 */ /* 0x000fea000383ffff */
.L_x_73:
[----:B------:R-:W-:-:S06]  /*4890*/  UISETP.GE.AND UP0, UPT, UR22, 0x4, UPT ;  /* 0x000000041600788c */ /* 0x000fcc000bf06270 */
[----:B------:R-:W-:-:S13]  /*48a0*/  PLOP3.LUT P0, PT, PT, PT, UP0, 0x80, 0x8 ;  /* 0x000000000008781c */ /* 0x000fda0003f0f008 */
[----:B------:R-:W-:Y:S05]  /*48b0*/  @!P0 EXIT ;  /* 0x000000000000894d */ /* 0x000fea0003800000 */
[----:B------:R-:W-:Y:S01]  /*48c0*/  BAR.SYNC.DEFER_BLOCKING 0x6, 0xa0 ;  /* 0x0182800000007b1d */ /* 0x000fe20000010000 */
[C---:B------:R-:W-:Y:S01]  /*48d0*/  IMAD.SHL.U32 R146, R142.reuse, 0x40, RZ ;  /* 0x000000408e927824 */ /* 0x040fe200078e00ff */
[C---:B------:R-:W-:Y:S01]  /*48e0*/  R2P PR, R142.reuse, 0x6 ;  /* 0x000000068e007804 */ /* 0x040fe20000000000 */
[C---:B------:R-:W-:Y:S01]  /*48f0*/  IMAD.SHL.U32 R4, R142.reuse, 0x8, RZ ;  /* 0x000000088e047824 */ /* 0x040fe200078e00ff */
[----:B------:R-:W-:Y:S01]  /*4900*/  SHF.L.U32 R69, R142, 0x10, RZ ;  /* 0x000000108e457819 */ /* 0x000fe200000006ff */
[----:B------:R-:W-:Y:S01]  /*4910*/  IMAD.MOV.U32 R144, RZ, RZ, 0x20 ;  /* 0x00000020ff907424 */ /* 0x000fe200078e00ff */
[----:B------:R-:W-:Y:S02]  /*4920*/  UMOV UR44, 0x400 ;  /* 0x00000400002c7882 */ /* 0x000fe40000000000 */
[----:B------:R-:W1:Y:S01]  /*4930*/  LDC.64 R138, c[0x0][0x888] ;  /* 0x00022200ff8a7b82 */ /* 0x000e620000000a00 */
[----:B------:R-:W-:Y:S01]  /*4940*/  ULEA UR44, UR48, UR44, 0x18 ;  /* 0x0000002c302c7291 */ /* 0x000fe2000f8ec0ff */
[----:B------:R-:W-:Y:S01]  /*4950*/  LOP3.LUT R5, R146, 0x180, RZ, 0xc0, !PT ;  /* 0x0000018092057812 */ /* 0x000fe200078ec0ff */
[----:B------:R-:W-:Y:S01]  /*4960*/  IMAD.MOV.U32 R145, RZ, RZ, 0x10 ;  /* 0x00000010ff917424 */ /* 0x000fe200078e00ff */
[----:B------:R-:W-:Y:S01]  /*4970*/  SEL R144, R144, 0xffffffe0, !P2 ;  /* 0xffffffe090907807 */ /* 0x000fe20005000000 */
[----:B------:R-:W-:Y:S01]  /*4980*/  UIADD3 UR4, UPT, UPT, UR44, 0x2200, URZ ;  /* 0x000022002c047890 */ /* 0x000fe2000fffe0ff */
[----:B------:R-:W-:Y:S01]  /*4990*/  LOP3.LUT R4, R5, 0x30, R4, 0xf8, !PT ;  /* 0x0000003005047812 */ /* 0x000fe200078ef804 */
[----:B------:R-:W-:Y:S01]  /*49a0*/  HFMA2 R149, -RZ, RZ, 0, 0 ;  /* 0x00000000ff957431 */ /* 0x000fe200000001ff */
[----:B------:R-:W2:Y:S01]  /*49b0*/  LDC.64 R140, c[0x0][0x890] ;  /* 0x00022400ff8c7b82 */ /* 0x000ea20000000a00 */
[----:B------:R-:W-:Y:S01]  /*49c0*/  SEL R145, R145, 0xfffffff0, !P1 ;  /* 0xfffffff091917807 */ /* 0x000fe20004800000 */
[----:B------:R-:W-:Y:S01]  /*49d0*/  IMAD.MOV.U32 R68, RZ, RZ, RZ ;  /* 0x000000ffff447224 */ /* 0x000fe200078e00ff */
[----:B------:R-:W-:Y:S01]  /*49e0*/  LOP3.LUT R146, R4, 0x1e40, R146, 0xf8, !PT ;  /* 0x00001e4004927812 */ /* 0x000fe200078ef892 */
[----:B------:R-:W-:Y:S01]  /*49f0*/  IMAD.MOV.U32 R152, RZ, RZ, RZ ;  /* 0x000000ffff987224 */ /* 0x000fe200078e00ff */
[----:B------:R-:W-:-:S02]  /*4a00*/  SHF.R.U32.HI R143, RZ, 0x4, R144 ;  /* 0x00000004ff8f7819 */ /* 0x000fc40000011690 */
[----:B------:R-:W-:Y:S02]  /*4a10*/  CS2R R150, SRZ ;  /* 0x0000000000967805 */ /* 0x000fe4000001ff00 */
[----:B------:R-:W-:Y:S01]  /*4a20*/  LOP3.LUT R69, R69, 0x600000, RZ, 0xc0, !PT ;  /* 0x0060000045457812 */ /* 0x000fe200078ec0ff */
[----:B------:R-:W3:Y:S01]  /*4a30*/  LDC.64 R136, c[0x0][0x8b0] ;  /* 0x00022c00ff887b82 */ /* 0x000ee20000000a00 */
[----:B------:R-:W4:Y:S01]  /*4a40*/  LDS R0, [UR44+0x100] ;  /* 0x0001002cff007984 */ /* 0x000f220008000800 */
[----:B------:R-:W-:Y:S01]  /*4a50*/  VIADD R4, R146, UR44 ;  /* 0x0000002c92047c36 */ /* 0x000fe20008000000 */
[----:B------:R-:W-:Y:S01]  /*4a60*/  LEA.HI R143, R145, R143, RZ, 0x1c ;  /* 0x0000008f918f7211 */ /* 0x000fe200078fe0ff */
[----:B------:R-:W-:Y:S01]  /*4a70*/  IMAD.U32 R153, RZ, RZ, UR4 ;  /* 0x00000004ff997e24 */ /* 0x000fe2000f8e00ff */
[----:B------:R-:W1:Y:S01]  /*4a80*/  LDCU UR50, c[0x0][0x370] ;  /* 0x00006e00ff3277ac */ /* 0x000e620008000800 */
[--C-:B------:R-:W-:Y:S01]  /*4a90*/  IMAD.IADD R144, R144, 0x1, R4.reuse ;  /* 0x0000000190907824 */ /* 0x100fe200078e0204 */
[----:B------:R-:W-:Y:S01]  /*4aa0*/  LEA R143, R143, R4, 0x4 ;  /* 0x000000048f8f7211 */ /* 0x000fe200078e20ff */
[----:B------:R-:W1:Y:S01]  /*4ab0*/  LDC.64 R134, c[0x0][0x8a8] ;  /* 0x00022a00ff867b82 */ /* 0x000e620000000a00 */
[----:B------:R-:W-:Y:S01]  /*4ac0*/  IMAD.IADD R145, R145, 0x1, R4 ;  /* 0x0000000191917824 */ /* 0x000fe200078e0204 */
[----:B------:R-:W1:Y:S01]  /*4ad0*/  LDCU.64 UR62, c[0x0][0x348] ;  /* 0x00006900ff3e77ac */ /* 0x000e620008000a00 */
[----:B------:R-:W1:Y:S01]  /*4ae0*/  LDCU UR41, c[0x0][0xb0c] ;  /* 0x00016180ff2977ac */ /* 0x000e620008000800 */
[----:B------:R-:W1:Y:S01]  /*4af0*/  LDCU UR39, c[0x0][0xb30] ;  /* 0x00016600ff2777ac */ /* 0x000e620008000800 */
[----:B------:R-:W1:Y:S01]  /*4b00*/  LDCU.64 UR58, c[0x0][0x888] ;  /* 0x00011100ff3a77ac */ /* 0x000e620008000a00 */
[----:B------:R-:W1:Y:S01]  /*4b10*/  LDCU.64 UR42, c[0x0][0xb28] ;  /* 0x00016500ff2a77ac */ /* 0x000e620008000a00 */
[----:B------:R-:W1:Y:S01]  /*4b20*/  LDCU.128 UR52, c[0x0][0xb10] ;  /* 0x00016200ff3477ac */ /* 0x000e620008000c00 */
[----:B------:R-:W1:Y:S01]  /*4b30*/  LDCU UR49, c[0x0][0x374] ;  /* 0x00006e80ff3177ac */ /* 0x000e620008000800 */
[----:B------:R-:W-:Y:S01]  /*4b40*/  UIADD3 UR56, UPT, UPT, UR44, 0x200, URZ ;  /* 0x000002002c387890 */ /* 0x000fe2000fffe0ff */
[----:B--2-4-:R-:W-:-:S11]  /*4b50*/  IMAD.IADD R69, R0, 0x1, R69 ;  /* 0x0000000100457824 */ /* 0x014fd600078e0245 */
.L_x_100:
[----:B------:R-:W-:Y:S02]  /*4b60*/  LEA R3, R149, UR44, 0x3 ;  /* 0x0000002c95037c11 */ /* 0x000fe4000f8e18ff */
[----:B------:R-:W-:Y:S02]  /*4b70*/  SHF.L.U32 R0, R151, 0x1f, RZ ;  /* 0x0000001f97007819 */ /* 0x000fe400000006ff */
[----:B------:R-:W-:Y:S02]  /*4b80*/  LEA R4, R149, UR44, 0x4 ;  /* 0x0000002c95047c11 */ /* 0x000fe4000f8e20ff */
[----:B--2---:R-:W2:Y:S02]  /*4b90*/  SYNCS.PHASECHK.TRANS64.TRYWAIT P0, [R3+URZ+0x50], R0 ;  /* 0x00005000030075a7 */ /* 0x004ea400080011ff */
[----:B-12---:R-:W-:Y:S05]  /*4ba0*/  @!P0 BRA `(.L_x_83) ;  /* 0x0000002800dc8947 */ /* 0x006fea0003800000 */
.L_x_130:
[----:B------:R-:W4:Y:S01]  /*4bb0*/  LDS.128 R4, [R4+0xe0] ;  /* 0x0000e00004047984 */ /* 0x000f220000000c00 */
[----:B------:R-:W-:Y:S01]  /*4bc0*/  UISETP.GE.AND UP0, UPT, UR40, 0x1, UPT ;  /* 0x000000012800788c */ /* 0x000fe2000bf06270 */
[----:B------:R-:W-:Y:S01]  /*4bd0*/  @!PT LDS RZ, [RZ] ;  /* 0x00000000fffff984 */ /* 0x000fe20000000800 */
[----:B------:R-:W-:Y:S01]  /*4be0*/  @!PT LDS RZ, [RZ] ;  /* 0x00000000fffff984 */ /* 0x000fe20000000800 */
[----:B------:R-:W-:Y:S01]  /*4bf0*/  @!PT LDS RZ, [RZ] ;  /* 0x00000000fffff984 */ /* 0x000fe20000000800 */
[----:B------:R-:W-:Y:S01]  /*4c00*/  @!PT LDS RZ, [RZ] ;  /* 0x00000000fffff984 */ /* 0x000fe20000000800 */
[----:B------:R1:W-:Y:S06]  /*4c10*/  MEMBAR.ALL.CTA ;  /* 0x0000000000007992 */ /* 0x0003ec0000008000 */
[----:B-1----:R-:W1:Y:S01]  /*4c20*/  FENCE.VIEW.ASYNC.S ;  /* 0x00000000000073c6 */ /* 0x002e620000000000 */
[----:B----4-:R-:W-:Y:S11]  /*4c30*/  LOP3.LUT P0, RZ, R6, 0x1, RZ, 0xc0, !PT ;  /* 0x0000000106ff7812 */ /* 0x010ff6000780c0ff */
[----:B------:R-:W-:Y:S02]  /*4c40*/  @!UPT UIADD3 URZ, UPT, UPT, URZ, URZ, URZ ;  /* 0x000000fffffff290 */ /* 0x000fe4000fffe0ff */
[----:B-1----:R-:W-:Y:S01]  /*4c50*/  VOTEU.ANY UP1, P0 ;  /* 0x0000000000ff7886 */ /* 0x002fe20000020100 */
[----:B------:R-:W-:Y:S01]  /*4c60*/  PLOP3.LUT P0, PT, PT, PT, UP1, 0x80, 0x8 ;  /* 0x000000000008781c */ /* 0x000fe20003f0f018 */
[----:B------:R-:W-:Y:S11]  /*4c70*/  UP2UR UR47, UPR, URZ, 0x2 ;  /* 0x00000002ff2f7883 */ /* 0x000ff60008000000 */
[----:B------:R-:W-:Y:S01]  /*4c80*/  @!UPT UIADD3 URZ, UPT, UPT, URZ, URZ, URZ ;  /* 0x000000fffffff290 */ /* 0x000fe2000fffe0ff */
        /* <DEDUP_REMOVED lines=13> */
[----:B------:R-:W2:Y:S01]  /*4d60*/  LDCU UR12, c[0x0][0xb20] ;  /* 0x00016400ff0c77ac */ /* 0x000ea20008000800 */
[----:B------:R-:W-:Y:S02]  /*4d70*/  UIMAD.WIDE.U32 UR4, UR49, UR55, URZ ;  /* 0x00000037310472a5 */ /* 0x000fe4000f8e00ff */
[----:B------:R-:W-:Y:S02]  /*4d80*/  UIMAD.WIDE.U32 UR6, UR50, UR52, URZ ;  /* 0x00000034320672a5 */ /* 0x000fe4000f8e00ff */
[----:B------:R-:W-:Y:S02]  /*4d90*/  UISETP.NE.AND UP0, UPT, UR54, 0x1, UPT ;  /* 0x000000013600788c */ /* 0x000fe4000bf05270 */
[----:B------:R-:W-:Y:S02]  /*4da0*/  UIMAD.WIDE.U32 UR8, UR37, UR55, URZ ;  /* 0x00000037250872a5 */ /* 0x000fe4000f8e00ff */
[----:B------:R-:W-:Y:S02]  /*4db0*/  UIMAD.WIDE.U32 UR10, UR38, UR52, URZ ;  /* 0x00000034260a72a5 */ /* 0x000fe4000f8e00ff */
[----:B------:R-:W-:Y:S02]  /*4dc0*/  UISETP.NE.AND UP1, UPT, UR41, 0x1, UPT ;  /* 0x000000012900788c */ /* 0x000fe4000bf25270 */
[----:B------:R-:W-:Y:S01]  /*4dd0*/  UISETP.NE.AND UP2, UPT, UR40, 0x1, UPT ;  /* 0x000000012800788c */ /* 0x000fe2000bf45270 */
[----:B------:R-:W-:Y:S02]  /*4de0*/  UMOV UR4, UR5 ;  /* 0x0000000500047c82 */ /* 0x000fe40008000000 */
[----:B--2---:R-:W-:Y:S03]  /*4df0*/  USHF.R.U32.HI UR5, URZ, UR12, UR4 ;  /* 0x0000000cff057299 */ /* 0x004fe60008011604 */
[----:B------:R-:W-:Y:S02]  /*4e00*/  UMOV UR4, UR7 ;  /* 0x0000000700047c82 */ /* 0x000fe40008000000 */
[----:B------:R-:W-:Y:S02]  /*4e10*/  USHF.R.U32.HI UR7, URZ, UR53, UR4 ;  /* 0x00000035ff077299 */ /* 0x000fe40008011604 */
[----:B------:R-:W-:Y:S02]  /*4e20*/  USEL UR4, UR49, UR5, !UP0 ;  /* 0x0000000531047287 */ /* 0x000fe4000c000000 */
[----:B------:R-:W-:Y:S01]  /*4e30*/  USEL UR7, UR50, UR7, !UP1 ;  /* 0x0000000732077287 */ /* 0x000fe2000c800000 */
[----:B------:R-:W-:Y:S01]  /*4e40*/  UMOV UR5, UR9 ;  /* 0x0000000900057c82 */ /* 0x000fe20008000000 */
[----:B------:R-:W-:Y:S02]  /*4e50*/  UIMAD.WIDE.U32 UR8, UR4, UR42, URZ ;  /* 0x0000002a040872a5 */ /* 0x000fe4000f8e00ff */
[----:B------:R-:W-:Y:S03]  /*4e60*/  USHF.R.U32.HI UR6, URZ, UR12, UR5 ;  /* 0x0000000cff067299 */ /* 0x000fe60008011605 */
[----:B------:R-:W-:Y:S01]  /*4e70*/  UMOV UR5, UR11 ;  /* 0x0000000b00057c82 */ /* 0x000fe20008000000 */
[----:B------:R-:W-:Y:S02]  /*4e80*/  UIMAD.WIDE.U32 UR10, UR7, UR42, URZ ;  /* 0x0000002a070a72a5 */ /* 0x000fe4000f8e00ff */
[----:B------:R-:W-:Y:S02]  /*4e90*/  USHF.R.U32.HI UR12, URZ, UR53, UR5 ;  /* 0x00000035ff0c7299 */ /* 0x000fe40008011605 */
[----:B------:R-:W-:Y:S01]  /*4ea0*/  USEL UR6, UR37, UR6, !UP0 ;  /* 0x0000000625067287 */ /* 0x000fe2000c000000 */
[----:B------:R-:W-:Y:S02]  /*4eb0*/  UMOV UR5, UR9 ;  /* 0x0000000900057c82 */ /* 0x000fe40008000000 */
[----:B------:R-:W-:Y:S01]  /*4ec0*/  UMOV UR10, UR11 ;  /* 0x0000000b000a7c82 */ /* 0x000fe20008000000 */
[----:B------:R-:W-:Y:S02]  /*4ed0*/  @UP2 USHF.R.U32.HI UR4, URZ, UR43, UR5 ;  /* 0x0000002bff042299 */ /* 0x000fe40008011605 */
[----:B------:R-:W-:Y:S02]  /*4ee0*/  @UP2 USHF.R.U32.HI UR7, URZ, UR43, UR10 ;  /* 0x0000002bff072299 */ /* 0x000fe4000801160a */
[----:B------:R-:W-:Y:S02]  /*4ef0*/  UIMAD UR4, UR40, UR4, URZ ;  /* 0x00000004280472a4 */ /* 0x000fe4000f8e02ff */
[----:B------:R-:W-:Y:S02]  /*4f00*/  UIMAD.WIDE.U32 UR10, UR6, UR42, URZ ;  /* 0x0000002a060a72a5 */ /* 0x000fe4000f8e00ff */
[----:B------:R-:W-:Y:S02]  /*4f10*/  USEL UR5, UR38, UR12, !UP1 ;  /* 0x0000000c26057287 */ /* 0x000fe4000c800000 */
[----:B------:R-:W-:Y:S02]  /*4f20*/  UIMAD UR8, UR40, UR7, URZ ;  /* 0x00000007280872a4 */ /* 0x000fe4000f8e02ff */
[----:B------:R-:W-:Y:S03]  /*4f30*/  UISETP.GE.AND UP0, UPT, UR6, UR4, UPT ;  /* 0x000000040600728c */ /* 0x000fe6000bf06270 */
[----:B------:R-:W-:Y:S01]  /*4f40*/  UMOV UR4, UR11 ;  /* 0x0000000b00047c82 */ /* 0x000fe20008000000 */
[----:B------:R-:W-:Y:S02]  /*4f50*/  UISETP.GE.OR UP0, UPT, UR5, UR8, UP0 ;  /* 0x000000080500728c */ /* 0x000fe40008706670 */
[----:B------:R-:W-:Y:S02]  /*4f60*/  USHF.R.U32.HI UR4, URZ, UR43, UR4 ;  /* 0x0000002bff047299 */ /* 0x000fe40008011604 */
[----:B------:R-:W-:Y:S02]  /*4f70*/  UIMAD.WIDE.U32 UR8, UR5, UR42, URZ ;  /* 0x0000002a050872a5 */ /* 0x000fe4000f8e00ff */
[----:B------:R-:W-:Y:S02]  /*4f80*/  USEL UR11, UR6, UR4, !UP2 ;  /* 0x00000004060b7287 */ /* 0x000fe4000d000000 */
[----:B------:R-:W-:Y:S02]  /*4f90*/  UIADD3 UR8, UPT, UPT, -UR5, URZ, URZ ;  /* 0x000000ff05087290 */ /* 0x000fe4000fffe1ff */
[----:B------:R-:W-:Y:S01]  /*4fa0*/  UIADD3 UR10, UPT, UPT, -UR11, URZ, URZ ;  /* 0x000000ff0b0a7290 */ /* 0x000fe2000fffe1ff */
[----:B------:R-:W-:Y:S01]  /*4fb0*/  @!UP0 UMOV UR4, UR9 ;  /* 0x0000000900048c82 */ /* 0x000fe20008000000 */
[----:B------:R-:W-:Y:S02]  /*4fc0*/  UIADD3 UR9, UPT, UPT, -UR6, URZ, URZ ;  /* 0x000000ff06097290 */ /* 0x000fe4000fffe1ff */
[----:B------:R-:W-:Y:S02]  /*4fd0*/  @!UP0 USHF.R.U32.HI UR4, URZ, UR43, UR4 ;  /* 0x0000002bff048299 */ /* 0x000fe40008011604 */
[----:B------:R-:W-:Y:S02]  /*4fe0*/  UIMAD UR10, UR40, UR10, UR6 ;  /* 0x0000000a280a72a4 */ /* 0x000fe4000f8e0206 */
[----:B------:R-:W-:Y:S04]  /*4ff0*/  @!UP0 USEL UR4, UR5, UR4, !UP2 ;  /* 0x0000000405048287 */ /* 0x000fe8000d000000 */
[----:B------:R-:W-:Y:S02]  /*5000*/  @!UP0 UIMAD UR10, UR7, UR10, UR4 ;  /* 0x0000000a070a82a4 */ /* 0x000fe4000f8e0204 */
[----:B------:R-:W-:Y:S02]  /*5010*/  @!UP0 UIADD3 UR11, UPT, UPT, UR11, -UR4, URZ ;  /* 0x800000040b0b8290 */ /* 0x000fe4000fffe0ff */
[----:B------:R-:W-:Y:S02]  /*5020*/  UIMAD UR7, UR41, UR8, UR38 ;  /* 0x00000008290772a4 */ /* 0x000fe4000f8e0226 */
[----:B------:R-:W-:Y:S02]  /*5030*/  @!UP0 UIMAD UR6, UR11, UR40, UR5 ;  /* 0x000000280b0682a4 */ /* 0x000fe4000f8e0205 */
[----:B------:R-:W-:Y:S01]  /*5040*/  UIMAD UR4, UR54, UR9, UR37 ;  /* 0x00000009360472a4 */ /* 0x000fe2000f8e0225 */
[----:B------:R-:W-:Y:S02]  /*5050*/  @!UP0 UMOV UR5, UR10 ;  /* 0x0000000a00058c82 */ /* 0x000fe40008000000 */
[----:B------:R-:W-:Y:S02]  /*5060*/  UIMAD UR38, UR5, UR41, UR7 ;  /* 0x00000029052672a4 */ /* 0x000fe4000f8e0207 */
[----:B------:R-:W-:Y:S11]  /*5070*/  UIMAD UR37, UR6, UR54, UR4 ;  /* 0x00000036062572a4 */ /* 0x000ff6000f8e0204 */
[----:B------:R-:W-:Y:S01]  /*5080*/  @!UPT UIADD3 URZ, UPT, UPT, URZ, URZ, URZ ;  /* 0x000000fffffff290 */ /* 0x000fe2000fffe0ff */
.L_x_84:
[----:B------:R-:W-:Y:S01]  /*5090*/  UISETP.NE.AND UP0, UPT, UR39, 0x1, UPT ;  /* 0x000000012700788c */ /* 0x000fe2000bf05270 */
[----:B------:R-:W-:Y:S10]  /*50a0*/  IADD3 R149, PT, PT, R149, 0x1, RZ ;  /* 0x0000000195957810 */ /* 0x000ff40007ffe0ff */
[----:B------:R-:W2:Y:S01]  /*50b0*/  @!UP0 LDCU.128 UR12, c[0x0][0xb10] ;  /* 0x00016200ff0c87ac */ /* 0x000ea20008000c00 */
[----:B------:R-:W4:Y:S01]  /*50c0*/  @!UP0 LDCU UR5, c[0x0][0xb0c] ;  /* 0x00016180ff0587ac */ /* 0x000f220008000800 */
[----:B------:R-:W3:Y:S01]  /*50d0*/  @!UP0 LDCU UR10, c[0x0][0xb20] ;  /* 0x00016400ff0a87ac */ /* 0x000ee20008000800 */
[----:B--2---:R-:W-:Y:S02]  /*50e0*/  UIMAD.WIDE.U32 UR8, UR38, UR12, URZ ;  /* 0x0000000c260872a5 */ /* 0x004fe4000f8e00ff */
[----:B------:R-:W-:Y:S02]  /*50f0*/  UIMAD.WIDE.U32 UR6, UR37, UR15, URZ ;  /* 0x0000000f250672a5 */ /* 0x000fe4000f8e00ff */
[----:B------:R-:W-:Y:S03]  /*5100*/  @!UP0 UISETP.NE.AND UP1, UPT, UR14, 0x1, UPT ;  /* 0x000000010e00888c */ /* 0x000fe6000bf25270 */
[----:B------:R-:W-:Y:S01]  /*5110*/  @!UP0 UMOV UR4, UR9 ;  /* 0x0000000900048c82 */ /* 0x000fe20008000000 */
[----:B----4-:R-:W-:Y:S02]  /*5120*/  @!UP0 UISETP.NE.AND UP2, UPT, UR5, 0x1, UPT ;  /* 0x000000010500888c */ /* 0x010fe4000bf45270 */
[----:B------:R-:W-:Y:S01]  /*5130*/  @!UP0 USHF.R.U32.HI UR4, URZ, UR13, UR4 ;  /* 0x0000000dff048299 */ /* 0x000fe20008011604 */
[----:B------:R-:W-:Y:S02]  /*5140*/  @!UP0 UMOV UR6, UR7 ;  /* 0x0000000700068c82 */ /* 0x000fe40008000000 */
[----:B---3--:R-:W-:Y:S02]  /*5150*/  @!UP0 USHF.R.U32.HI UR6, URZ, UR10, UR6 ;  /* 0x0000000aff068299 */ /* 0x008fe40008011606 */
[----:B------:R-:W-:Y:S02]  /*5160*/  @!UP0 USEL UR7, UR38, UR4, !UP2 ;  /* 0x0000000426078287 */ /* 0x000fe4000d000000 */
[----:B------:R-:W-:Y:S04]  /*5170*/  @!UP0 USEL UR6, UR37, UR6, !UP1 ;  /* 0x0000000625068287 */ /* 0x000fe8000c800000 */
[----:B------:R-:W-:Y:S02]  /*5180*/  @!UP0 UIADD3 UR4, UPT, UPT, -UR7, UR6, URZ ;  /* 0x0000000607048290 */ /* 0x000fe4000fffe1ff */
[----:B------:R-:W-:Y:S02]  /*5190*/  @!UP0 UIADD3 UR6, UPT, UPT, UR7, -UR6, URZ ;  /* 0x8000000607068290 */ /* 0x000fe4000fffe0ff */
[----:B------:R-:W-:Y:S02]  /*51a0*/  @!UP0 UIMAD UR38, UR4, UR5, UR38 ;  /* 0x00000005042682a4 */ /* 0x000fe4000f8e0226 */
[----:B------:R-:W-:Y:S02]  /*51b0*/  @!UP0 UIMAD UR37, UR6, UR14, UR37 ;  /* 0x0000000e062582a4 */ /* 0x000fe4000f8e0225 */
[----:B------:R-:W-:Y:S09]  /*51c0*/  ULOP3.LUT UP0, URZ, UR56, 0x1b0, URZ, 0xc0, !UPT ;  /* 0x000001b038ff7892 */ /* 0x000ff2000f80c0ff */
[----:B------:R-:W-:Y:S05]  /*51d0*/  BRA.U !UP0, `(.L_x_85) ;  /* 0x0000000108407547 */ /* 0x000fea000b800000 */
[----:B------:R-:W2:Y:S01]  /*51e0*/  LDCU.64 UR8, c[0x4][0x80] ;  /* 0x01001000ff0877ac */ /* 0x000ea20008000a00 */
[----:B------:R-:W-:Y:S01]  /*51f0*/  MOV R3, 0x0 ;  /* 0x0000000000037802 */ /* 0x000fe20000000f00 */
[----:B------:R-:W-:Y:S02]  /*5200*/  HFMA2 R12, -RZ, RZ, 0, 5.9604644775390625e-08 ;  /* 0x00000001ff0c7431 */ /* 0x000fe400000001ff */
[----:B------:R-:W-:Y:S02]  /*5210*/  IMAD.MOV.U32 R8, RZ, RZ, 0x70 ;  /* 0x00000070ff087424 */ /* 0x000fe400078e00ff */
[----:B------:R-:W-:Y:S01]  /*5220*/  IMAD.MOV.U32 R13, RZ, RZ, RZ ;  /* 0x000000ffff0d7224 */ /* 0x000fe200078e00ff */
[----:B------:R-:W3:Y:S01]  /*5230*/  LDCU.64 UR6, c[0x4][0x88] ;  /* 0x01001100ff0677ac */ /* 0x000ee20008000a00 */
[----:B------:R-:W4:Y:S01]  /*5240*/  LDC.64 R2, c[0x4][R3] ;  /* 0x0100000003027b82 */ /* 0x000f220000000a00 */
[----:B------:R-:W1:Y:S01]  /*5250*/  LDCU.64 UR4, c[0x4][0x8] ;  /* 0x01000100ff0477ac */ /* 0x000e620008000a00 */
[----:B--2---:R-:W-:Y:S01]  /*5260*/  MOV R5, UR9 ;  /* 0x0000000900057c02 */ /* 0x004fe20008000f00 */
[----:B------:R-:W-:Y:S01]  /*5270*/  IMAD.U32 R4, RZ, RZ, UR8 ;  /* 0x00000008ff047e24 */ /* 0x000fe2000f8e00ff */
[----:B---3--:R-:W-:Y:S01]  /*5280*/  MOV R7, UR7 ;  /* 0x0000000700077c02 */ /* 0x008fe20008000f00 */
[----:B------:R-:W-:Y:S01]  /*5290*/  IMAD.U32 R6, RZ, RZ, UR6 ;  /* 0x00000006ff067e24 */ /* 0x000fe2000f8e00ff */
[----:B-1----:R-:W-:Y:S01]  /*52a0*/  MOV R11, UR5 ;  /* 0x00000005000b7c02 */ /* 0x002fe20008000f00 */
[----:B------:R-:W-:Y:S02]  /*52b0*/  IMAD.U32 R10, RZ, RZ, UR4 ;  /* 0x00000004ff0a7e24 */ /* 0x000fe4000f8e00ff */
[----:B------:R-:W-:Y:S07]  /*52c0*/  LEPC R20, `(.L_x_85) ;  /* 0x000000001014794e */ /* 0x000fee0000000000 */
[----:B----45:R-:W-:Y:S05]  /*52d0*/  CALL.ABS.NOINC R2 ;  /* 0x0000000002007343 */ /* 0x030fea0003c00000 */
.L_x_85:
[----:B------:R-:W-:Y:S01]  /*52e0*/  LOP3.LUT P0, RZ, R153, 0x1b0, RZ, 0xc0, !PT ;  /* 0x000001b099ff7812 */ /* 0x000fe2000780c0ff */
[----:B------:R-:W-:Y:S11]  /*52f0*/  BSSY.RECONVERGENT B6, `(.L_x_86) ;  /* 0x0000013000067945 */ /* 0x000ff60003800200 */
[----:B------:R-:W-:Y:S01]  /*5300*/  @!UPT UIADD3 URZ, UPT, UPT, URZ, URZ, URZ ;  /* 0x000000fffffff290 */ /* 0x000fe2000fffe0ff */
[----:B------:R-:W-:Y:S05]  /*5310*/  @!P0 BRA `(.L_x_87) ;  /* 0x0000000000408947 */ /* 0x000fea0003800000 */
        /* <DEDUP_REMOVED lines=16> */
.L_x_87:
[----:B------:R-:W-:Y:S05]  /*5420*/  BSYNC.RECONVERGENT B6 ;  /* 0x0000000000067941 */ /* 0x000fea0003800200 */
.L_x_86:
[----:B------:R-:W-:Y:S01]  /*5430*/  ISETP.NE.U32.AND P3, PT, R140, RZ, PT ;  /* 0x000000ff8c00720c */ /* 0x000fe20003f65070 */
[----:B------:R-:W-:Y:S01]  /*5440*/  UISETP.NE.AND UP1, UPT, UR61, URZ, UPT ;  /* 0x000000ff3d00728c */ /* 0x000fe2000bf25270 */
[----:B------:R-:W-:Y:S02]  /*5450*/  ISETP.NE.U32.AND P4, PT, R136, RZ, PT ;  /* 0x000000ff8800720c */ /* 0x000fe40003f85070 */
[----:B------:R-:W-:Y:S02]  /*5460*/  ISETP.NE.AND.EX P3, PT, R141, RZ, PT, P3 ;  /* 0x000000ff8d00720c */ /* 0x000fe40003f65330 */
[----:B------:R-:W-:Y:S02]  /*5470*/  PLOP3.LUT P1, PT, PT, PT, PT, 0x8, 0x80 ;  /* 0x000000000080781c */ /* 0x000fe40003f2e170 */
[----:B------:R-:W-:Y:S02]  /*5480*/  PLOP3.LUT P0, PT, PT, PT, UP1, 0x80, 0x8 ;  /* 0x000000000008781c */ /* 0x000fe40003f0f018 */
[----:B------:R-:W-:Y:S02]  /*5490*/  ISETP.NE.AND.EX P4, PT, R137, RZ, PT, P4 ;  /* 0x000000ff8900720c */ /* 0x000fe40003f85340 */
[----:B------:R-:W2:Y:S09]  /*54a0*/  @UP1 LDCU.64 UR4, c[0x0][0x888] ;  /* 0x00011100ff0417ac */ /* 0x000eb20008000a00 */
[----:B------:R-:W-:Y:S01]  /*54b0*/  @P0 PLOP3.LUT P1, PT, P3, PT, PT, 0x80, 0x8 ;  /* 0x000000000008081c */ /* 0x000fe20001f2f070 */
[----:B--2---:R-:W-:Y:S04]  /*54c0*/  @UP1 UISETP.NE.U32.AND UP0, UPT, UR4, URZ, UPT ;  /* 0x000000ff0400128c */ /* 0x004fe8000bf05070 */
[----:B------:R-:W-:Y:S04]  /*54d0*/  @UP1 UISETP.NE.AND.EX UP0, UPT, UR5, URZ, UPT, UP0 ;  /* 0x000000ff0500128c */ /* 0x000fe8000bf05300 */
[----:B------:R-:W-:Y:S01]  /*54e0*/  @UP1 USEL UR4, URZ, 0xffffffff, UP0 ;  /* 0xffffffffff041887 */ /* 0x000fe20008000000 */
[----:B------:R-:W-:Y:S11]  /*54f0*/  @!P3 BRA `(.L_x_88) ;  /* 0x000000000030b947 */ /* 0x000ff60003800000 */
        /* <DEDUP_REMOVED lines=12> */
.L_x_88:
[----:B------:R-:W-:Y:S05]  /*55c0*/  @!P4 BRA `(.L_x_89) ;  /* 0x000000000024c947 */ /* 0x000fea0003800000 */
[----:B------:R-:W-:Y:S01]  /*55d0*/  ISETP.NE.U32.AND P2, PT, R134, RZ, PT ;  /* 0x000000ff8600720c */ /* 0x000fe20003f45070 */
[----:B------:R-:W2:Y:S03]  /*55e0*/  LDCU.64 UR6, c[0x0][0x358] ;  /* 0x00006b00ff0677ac */ /* 0x000ea60008000a00 */
[----:B------:R-:W-:Y:S11]  /*55f0*/  ISETP.NE.AND.EX P2, PT, R135, RZ, PT, P2 ;  /* 0x000000ff8700720c */ /* 0x000ff60003f45320 */
[----:B------:R-:W-:Y:S02]  /*5600*/  @!UPT UIADD3 URZ, UPT, UPT, URZ, URZ, URZ ;  /* 0x000000fffffff290 */ /* 0x000fe4000fffe0ff */
[----:B------:R-:W4:Y:S01]  /*5610*/  @P2 LDC.64 R2, c[0x0][0x8a8] ;  /* 0x00022a00ff022b82 */ /* 0x000f220000000a00 */
[----:B-1----:R-:W-:Y:S04]  /*5620*/  @P2 IMAD R0, R136, UR36, RZ ;  /* 0x0000002488002c24 */ /* 0x002fe8000f8e02ff */
[----:B----4-:R-:W-:Y:S05]  /*5630*/  @P2 IMAD.WIDE R2, R0, 0x4, R2 ;  /* 0x0000000400022825 */ /* 0x010fea00078e0202 */
[----:B--2--5:R2:W5:Y:S02]  /*5640*/  @P2 LDG.E R70, desc[UR6][R2.64] ;  /* 0x0000000602462981 */ /* 0x024564000c1e1900 */
[----:B--2---:R-:W4:Y:S02]  /*5650*/  @!P2 LDC R70, c[0x0][0x8a0] ;  /* 0x00022800ff46ab82 */ /* 0x004f240000000800 */
.L_x_89:
[----:B---3-5:R-:W-:Y:S01]  /*5660*/  @P0 ISETP.NE.AND P4, PT, R71, RZ, PT ;  /* 0x000000ff4700020c */ /* 0x028fe20003f85270 */
[----:B-1----:R-:W-:Y:S01]  /*5670*/  IMAD.U32 R0, RZ, RZ, UR4 ;  /* 0x00000004ff007e24 */ /* 0x002fe2000f8e00ff */
[----:B------:R-:W-:Y:S01]  /*5680*/  @P0 LOP3.LUT P2, RZ, R147, 0xff, RZ, 0xc0, !PT ;  /* 0x000000ff93ff0812 */ /* 0x000fe2000784c0ff */
[----:B------:R-:W-:Y:S01]  /*5690*/  BSSY B1, `(.L_x_90) ;  /* 0x000003d000017945 */ /* 0x000fe20003800000 */
[----:B------:R-:W-:Y:S02]  /*56a0*/  @P0 SEL R2, RZ, 0xffffffff, P4 ;  /* 0xffffffffff020807 */ /* 0x000fe40002000000 */
[----:B------:R-:W-:Y:S02]  /*56b0*/  CS2R R90, SRZ ;  /* 0x00000000005a7805 */ /* 0x000fe4000001ff00 */
[----:B------:R-:W-:Y:S02]  /*56c0*/  LEA R22, R68, UR44, 0x3 ;  /* 0x0000002c44167c11 */ /* 0x000fe4000f8e18ff */
[----:B------:R-:W-:Y:S02]  /*56d0*/  CS2R R88, SRZ ;  /* 0x0000000000587805 */ /* 0x000fe4000001ff00 */
[----:B------:R-:W-:Y:S02]  /*56e0*/  @P1 SEL R2, R0, R2, !P2 ;  /* 0x0000000200021207 */ /* 0x000fe40005000000 */
[----:B------:R-:W-:Y:S02]  /*56f0*/  CS2R R86, SRZ ;  /* 0x0000000000567805 */ /* 0x000fe4000001ff00 */
[----:B------:R-:W-:Y:S02]  /*5700*/  SHF.L.U32 R4, R152, 0x1f, RZ ;  /* 0x0000001f98047819 */ /* 0x000fe400000006ff */
[----:B------:R-:W-:Y:S02]  /*5710*/  CS2R R84, SRZ ;  /* 0x0000000000547805 */ /* 0x000fe4000001ff00 */
[----:B------:R-:W-:Y:S02]  /*5720*/  @P0 LOP3.LUT R2, R2, 0x1, RZ, 0xc0, !PT ;  /* 0x0000000102020812 */ /* 0x000fe400078ec0ff */
[----:B------:R-:W-:Y:S02]  /*5730*/  CS2R R18, SRZ ;  /* 0x0000000000127805 */ /* 0x000fe4000001ff00 */
[----:B------:R-:W-:Y:S02]  /*5740*/  PLOP3.LUT P5, PT, PT, PT, PT, 0x8, 0x80 ;  /* 0x000000000080781c */ /* 0x000fe40003fae170 */
[----:B------:R-:W-:Y:S02]  /*5750*/  CS2R R16, SRZ ;  /* 0x0000000000107805 */ /* 0x000fe4000001ff00 */
[----:B------:R-:W-:Y:S01]  /*5760*/  ISETP.NE.U32.OR P1, PT, R2, 0x1, !P0 ;  /* 0x000000010200780c */ /* 0x000fe20004725470 */
[----:B------:R-:W-:Y:S01]  /*5770*/  IMAD R2, R68, 0x40, R69 ;  /* 0x0000004044027824 */ /* 0x000fe200078e0245 */
[----:B------:R-:W-:Y:S02]  /*5780*/  CS2R R26, SRZ ;  /* 0x00000000001a7805 */ /* 0x000fe4000001ff00 */
[----:B------:R-:W-:Y:S09]  /*5790*/  CS2R R24, SRZ ;  /* 0x0000000000187805 */ /* 0x000ff2000001ff00 */
[----:B------:R-:W-:Y:S04]  /*57a0*/  @P1 SHF.L.U32 R0, R150, 0x1f, RZ ;  /* 0x0000001f96001819 */ /* 0x000fe800000006ff */
[----:B------:R-:W1:Y:S01]  /*57b0*/  @P1 SYNCS.PHASECHK.TRANS64.TRYWAIT P0, [UR44+0x30], R0 ;  /* 0x00003000ff0015a7 */ /* 0x000e62000800112c */
[----:B------:R2:W3:Y:S01]  /*57c0*/  SYNCS.PHASECHK.TRANS64.TRYWAIT P4, [R22+URZ+0x70], R4 ;  /* 0x00007004160075a7 */ /* 0x0004e200080811ff */
[----:B-1----:R-:W-:Y:S01]  /*57d0*/  @P1 PLOP3.LUT P5, PT, P0, PT, PT, 0x8, 0x80 ;  /* 0x000000000080181c */ /* 0x002fe200007ae170 */
[----:B------:R-:W-:Y:S01]  /*57e0*/  @!UPT UIADD3 URZ, UPT, UPT, URZ, URZ, URZ ;  /* 0x000000fffffff290 */ /* 0x000fe2000fffe0ff */
[----:B--23--:R-:W-:Y:S11]  /*57f0*/  @!P1 BRA `(.L_x_91) ;  /* 0x0000000000989947 */ /* 0x00cff60003800000 */
[----:B------:R-:W-:Y:S01]  /*5800*/  ISETP.NE.U32.AND P0, PT, RZ, UR58, PT ;  /* 0x0000003aff007c0c */ /* 0x000fe2000bf05070 */
[----:B------:R-:W-:Y:S01]  /*5810*/  BSSY B0, `(.L_x_92) ;  /* 0x0000016000007945 */ /* 0x000fe20003800000 */
[----:B------:R-:W-:Y:S02]  /*5820*/  ISETP.NE.AND P2, PT, R71, RZ, PT ;  /* 0x000000ff4700720c */ /* 0x000fe40003f45270 */
[----:B------:R-:W-:Y:S02]  /*5830*/  CS2R R26, SRZ ;  /* 0x00000000001a7805 */ /* 0x000fe4000001ff00 */
[----:B------:R-:W-:Y:S02]  /*5840*/  ISETP.NE.AND.EX P0, PT, RZ, UR59, PT, P0 ;  /* 0x0000003bff007c0c */ /* 0x000fe4000bf05300 */
[----:B------:R-:W-:Y:S02]  /*5850*/  CS2R R24, SRZ ;  /* 0x0000000000187805 */ /* 0x000fe4000001ff00 */
[----:B------:R-:W-:Y:S02]  /*5860*/  LOP3.LUT P1, RZ, R147, 0xff, RZ, 0xc0, !PT ;  /* 0x000000ff93ff7812 */ /* 0x000fe4000782c0ff */
[----:B------:R-:W-:Y:S02]  /*5870*/  CS2R R18, SRZ ;  /* 0x0000000000127805 */ /* 0x000fe4000001ff00 */
[----:B------:R-:W-:Y:S02]  /*5880*/  SEL R0, RZ, 0xffffffff, P2 ;  /* 0xffffffffff007807 */ /* 0x000fe40001000000 */
[----:B------:R-:W-:Y:S02]  /*5890*/  CS2R R16, SRZ ;  /* 0x0000000000107805 */ /* 0x000fe4000001ff00 */
[----:B------:R-:W-:Y:S02]  /*58a0*/  SEL R3, RZ, 0xffffffff, P0 ;  /* 0xffffffffff037807 */ /* 0x000fe40000000000 */
[----:B------:R-:W-:Y:S02]  /*58b0*/  CS2R R86, SRZ ;  /* 0x0000000000567805 */ /* 0x000fe4000001ff00 */
[----:B------:R-:W-:Y:S02]  /*58c0*/  CS2R R84, SRZ ;  /* 0x0000000000547805 */ /* 0x000fe4000001ff00 */
[----:B------:R-:W-:Y:S02]  /*58d0*/  CS2R R90, SRZ ;  /* 0x00000000005a7805 */ /* 0x000fe4000001ff00 */
[----:B------:R-:W-:Y:S02]  /*58e0*/  @P3 SEL R0, R3, R0, !P1 ;  /* 0x0000000003003207 */ /* 0x000fe40004800000 */
[----:B------:R-:W-:Y:S02]  /*58f0*/  CS2R R88, SRZ ;  /* 0x0000000000587805 */ /* 0x000fe4000001ff00 */
[----:B------:R-:W-:Y:S04]  /*5900*/  LOP3.LUT R0, R0, 0x1, RZ, 0xc0, !PT ;  /* 0x0000000100007812 */ /* 0x000fe800078ec0ff */
[----:B------:R-:W-:Y:S01]  /*5910*/  ISETP.NE.U32.AND P0, PT, R0, 0x1, PT ;  /* 0x000000010000780c */ /* 0x000fe20003f05070 */
[----:B------:R-:W-:Y:S01]  /*5920*/  @!UPT UIADD3 URZ, UPT, UPT, URZ, URZ, URZ ;  /* 0x000000fffffff290 */ /* 0x000fe2000fffe0ff */
[----:B------:R-:W-:Y:S11]  /*5930*/  @!P5 BRA `(.L_x_93) ;  /* 0x00000000000cd947 */ /* 0x000ff60003800000 */
[----:B------:R-:W-:Y:S04]  /*5940*/  SHF.L.U32 R3, R150, 0x1f, RZ ;  /* 0x0000001f96037819 */ /* 0x000fe800000006ff */
[----:B------:R-:W1:Y:S02]  /*5950*/  SYNCS.PHASECHK.TRANS64.TRYWAIT P1, [UR44+0x30], R3 ;  /* 0x00003003ff0075a7 */ /* 0x000e64000802112c */
[----:B-1----:R-:W-:Y:S05]  /*5960*/  @!P1 BRA `(.L_x_94) ;  /* 0x0000001c00809947 */ /* 0x002fea0003800000 */
.L_x_93:
[----:B------:R-:W-:Y:S05]  /*5970*/  BSYNC B0 ;  /* 0x0000000000007941 */ /* 0x000fea0003800000 */
.L_x_92:
[----:B------:R2:W3:Y:S01]  /*5980*/  @P0 LDS.128 R24, [R146+UR44+0x200] ;  /* 0x0002002c92180984 */ /* 0x0004e20008000c00 */
[----:B------:R-:W-:Y:S01]  /*5990*/  UIADD3 UR4, UPT, UPT, UR44, 0x38, URZ ;  /* 0x000000382c047890 */ /* 0x000fe2000fffe0ff */
[----:B------:R-:W-:Y:S02]  /*59a0*/  LOP3.LUT R150, R150, 0x1, RZ, 0x3c, !PT ;  /* 0x0000000196967812 */ /* 0x000fe400078e3cff */
[----:B------:R2:W1:Y:S01]  /*59b0*/  @P0 LDS.128 R16, [R145+0x200] ;  /* 0x0002000091100984 */ /* 0x0004620000000c00 */
[----:B------:R-:W-:Y:S03]  /*59c0*/  UPRMT UR4, UR48, 0x654, UR4 ;  /* 0x0000065430047896 */ /* 0x000fe60008000004 */
[----:B------:R2:W1:Y:S04]  /*59d0*/  @P0 LDS.128 R84, [R144+0x200] ;  /* 0x0002000090540984 */ /* 0x0004680000000c00 */
[----:B------:R2:W1:Y:S01]  /*59e0*/  @P0 LDS.128 R88, [R143+0x200] ;  /* 0x000200008f580984 */ /* 0x0004620000000c00 */
[----:B------:R-:W-:Y:S01]  /*59f0*/  @!PT LDS RZ, [RZ] ;  /* 0x00000000fffff984 */ /* 0x000fe20000000800 */
[----:B------:R-:W-:Y:S01]  /*5a00*/  @!PT LDS RZ, [RZ] ;  /* 0x00000000fffff984 */ /* 0x000fe20000000800 */
[----:B------:R-:W-:Y:S01]  /*5a10*/  @!PT LDS RZ, [RZ] ;  /* 0x00000000fffff984 */ /* 0x000fe20000000800 */
[----:B------:R-:W-:Y:S01]  /*5a20*/  @!PT LDS RZ, [RZ] ;  /* 0x00000000fffff984 */ /* 0x000fe20000000800 */
[----:B------:R5:W-:Y:S06]  /*5a30*/  MEMBAR.ALL.CTA ;  /* 0x0000000000007992 */ /* 0x000bec0000008000 */
[----:B-----5:R-:W5:Y:S02]  /*5a40*/  FENCE.VIEW.ASYNC.S ;  /* 0x00000000000073c6 */ /* 0x020f640000000000 */
[----:B-----5:R-:W-:Y:S01]  /*5a50*/  SYNCS.ARRIVE.TRANS64.RED.A1T0 RZ, [UR4], RZ ;  /* 0x000000ffffff79a7 */ /* 0x020fe20008100404 */
.L_x_91:
[----:B------:R-:W-:Y:S05]  /*5a60*/  BSYNC B1 ;  /* 0x0000000000017941 */ /* 0x000fea0003800000 */
.L_x_90:
[----:B-1----:R-:W-:Y:S04]  /*5a70*/  SHF.R.U32.HI R0, RZ, 0x15, R2 ;  /* 0x00000015ff007819 */ /* 0x002fe80000011602 */
[----:B------:R-:W-:Y:S01]  /*5a80*/  LOP3.LUT P0, RZ, R0, 0x3, R148, 0x48, !PT ;  /* 0x0000000300ff7812 */ /* 0x000fe20007804894 */
[----:B------:R-:W-:Y:S01]  /*5a90*/  @!UPT UIADD3 URZ, UPT, UPT, URZ, URZ, URZ ;  /* 0x000000fffffff290 */ /* 0x000fe2000fffe0ff */
[----:B------:R-:W-:Y:S11]  /*5aa0*/  @P4 BRA `(.L_x_95) ;  /* 0x0000000000084947 */ /* 0x000ff60003800000 */
[----:B------:R-:W1:Y:S02]  /*5ab0*/  SYNCS.PHASECHK.TRANS64.TRYWAIT P1, [R22+URZ+0x70], R4 ;  /* 0x00007004160075a7 */ /* 0x000e6400080211ff */
[----:B-1----:R-:W-:Y:S05]  /*5ac0*/  @!P1 BRA `(.L_x_96) ;  /* 0x0000001c00409947 */ /* 0x002fea0003800000 */
.L_x_95:
[----:B------:R-:W-:Y:S05]  /*5ad0*/  @!P0 BRA `(.L_x_97) ;  /* 0x0000000000408947 */ /* 0x000fea0003800000 */
[----:B------:R-:W1:Y:S01]  /*5ae0*/  LDCU.64 UR8, c[0x4][0x70] ;  /* 0x01000e00ff0877ac */ /* 0x000e620008000a00 */
[----:B------:R-:W-:Y:S01]  /*5af0*/  MOV R15, 0x0 ;  /* 0x00000000000f7802 */ /* 0x000fe20000000f00 */
[----:B------:R-:W-:Y:S02]  /*5b00*/  HFMA2 R12, -RZ, RZ, 0, 5.9604644775390625e-08 ;  /* 0x00000001ff0c7431 */ /* 0x000fe400000001ff */
[----:B------:R-:W-:Y:S02]  /*5b10*/  IMAD.MOV.U32 R8, RZ, RZ, 0x192 ;  /* 0x00000192ff087424 */ /* 0x000fe400078e00ff */
[----:B------:R-:W-:Y:S01]  /*5b20*/  IMAD.MOV.U32 R13, RZ, RZ, RZ ;  /* 0x000000ffff0d7224 */ /* 0x000fe200078e00ff */
[----:B------:R-:W5:Y:S01]  /*5b30*/  LDCU.64 UR6, c[0x4][0x78] ;  /* 0x01000f00ff0677ac */ /* 0x000f620008000a00 */
[----:B------:R-:W2:Y:S01]  /*5b40*/  LDC.64 R14, c[0x4][R15] ;  /* 0x010000000f0e7b82 */ /* 0x000ea20000000a00 */
[----:B------:R-:W3:Y:S01]  /*5b50*/  LDCU.64 UR4, c[0x4][0x10] ;  /* 0x01000200ff0477ac */ /* 0x000ee20008000a00 */
[----:B-1----:R-:W-:Y:S01]  /*5b60*/  MOV R5, UR9 ;  /* 0x0000000900057c02 */ /* 0x002fe20008000f00 */
[----:B------:R-:W-:Y:S01]  /*5b70*/  IMAD.U32 R4, RZ, RZ, UR8 ;  /* 0x00000008ff047e24 */ /* 0x000fe2000f8e00ff */
[----:B-----5:R-:W-:Y:S01]  /*5b80*/  MOV R7, UR7 ;  /* 0x0000000700077c02 */ /* 0x020fe20008000f00 */
[----:B------:R-:W-:Y:S01]  /*5b90*/  IMAD.U32 R6, RZ, RZ, UR6 ;  /* 0x00000006ff067e24 */ /* 0x000fe2000f8e00ff */
[----:B---3--:R-:W-:Y:S01]  /*5ba0*/  MOV R11, UR5 ;  /* 0x00000005000b7c02 */ /* 0x008fe20008000f00 */
[----:B------:R-:W-:Y:S02]  /*5bb0*/  IMAD.U32 R10, RZ, RZ, UR4 ;  /* 0x00000004ff0a7e24 */ /* 0x000fe4000f8e00ff */
[----:B------:R-:W-:Y:S07]  /*5bc0*/  LEPC R20, `(.L_x_97) ;  /* 0x000000001014794e */ /* 0x000fee0000000000 */
[----:B--2-4-:R-:W-:Y:S05]  /*5bd0*/  CALL.ABS.NOINC R14 ;  /* 0x000000000e007343 */ /* 0x014fea0003c00000 */
.L_x_97:
[----:B------:R-:W-:Y:S01]  /*5be0*/  LOP3.LUT P0, RZ, R142, 0x60, RZ, 0xc0, !PT ;  /* 0x000000608eff7812 */ /* 0x000fe2000780c0ff */
[----:B------:R-:W-:Y:S05]  /*5bf0*/  WARPSYNC.ALL ;  /* 0x0000000000007948 */ /* 0x000fea0003800000 */
[----:B---3--:R-:W-:Y:S01]  /*5c00*/  IMAD.U32 R130, R26, 0x10000, RZ ;  /* 0x000100001a827824 */ /* 0x008fe200078e00ff */
[----:B------:R-:W-:Y:S01]  /*5c10*/  R2UR UR4, R2 ;  /* 0x00000000020472ca */ /* 0x000fe200000e0000 */
[----:B------:R-:W-:Y:S01]  /*5c20*/  IMAD.U32 R124, R16, 0x10000, RZ ;  /* 0x00010000107c7824 */ /* 0x000fe200078e00ff */
[----:B------:R-:W-:Y:S01]  /*5c30*/  R2UR UR5, R22 ;  /* 0x00000000160572ca */ /* 0x000fe200000e0000 */
[----:B------:R-:W-:Y:S01]  /*5c40*/  IMAD.SHL.U32 R117, R18, 0x100, RZ ;  /* 0x0000010012757824 */ /* 0x000fe200078e00ff */
[C---:B------:R-:W-:Y:S01]  /*5c50*/  PRMT R0, R24.reuse, 0x8880, RZ ;  /* 0x0000888018007816 */ /* 0x040fe200000000ff */
[----:B------:R-:W-:Y:S01]  /*5c60*/  IMAD.U32 R109, R85, 0x10000, RZ ;  /* 0x00010000556d7824 */ /* 0x000fe200078e00ff */
[----:B------:R-:W-:Y:S01]  /*5c70*/  SHF.L.U32 R2, R24, 0x10, RZ ;  /* 0x0000001018027819 */ /* 0x000fe200000006ff */
[----:B------:R-:W-:Y:S01]  /*5c80*/  IMAD.U32 R94, R90, 0x10000, RZ ;  /* 0x000100005a5e7824 */ /* 0x000fe200078e00ff */
[----:B------:R-:W-:Y:S01]  /*5c90*/  SHF.L.U32 R3, R24, 0x8, RZ ;  /* 0x0000000818037819 */ /* 0x000fe200000006ff */
[----:B------:R-:W-:Y:S01]  /*5ca0*/  IMAD.SHL.U32 R102, R87, 0x100, RZ ;  /* 0x0000010057667824 */ /* 0x000fe200078e00ff */
[----:B------:R-:W-:Y:S01]  /*5cb0*/  SHF.R.S32.HI R72, RZ, 0x18, R24 ;  /* 0x00000018ff487819 */ /* 0x000fe20000011418 */
[----:B------:R-:W-:Y:S01]  /*5cc0*/  BSSY.RECONVERGENT B0, `(.L_x_98) ;  /* 0x0000124000007945 */ /* 0x000fe20003800200 */
[C---:B------:R-:W-:Y:S02]  /*5cd0*/  PRMT R133, R25.reuse, 0x8880, RZ ;  /* 0x0000888019857816 */ /* 0x040fe400000000ff */
[C---:B------:R-:W-:Y:S02]  /*5ce0*/  SHF.L.U32 R73, R25.reuse, 0x10, RZ ;  /* 0x0000001019497819 */ /* 0x040fe400000006ff */
[----:B------:R-:W-:Y:S02]  /*5cf0*/  SHF.L.U32 R132, R25, 0x8, RZ ;  /* 0x0000000819847819 */ /* 0x000fe400000006ff */
[----:B------:R-:W-:Y:S02]  /*5d00*/  SHF.R.S32.HI R74, RZ, 0x18, R25 ;  /* 0x00000018ff4a7819 */ /* 0x000fe40000011419 */
[C---:B------:R-:W-:Y:S02]  /*5d10*/  PRMT R131, R26.reuse, 0x8880, RZ ;  /* 0x000088801a837816 */ /* 0x040fe400000000ff */
[----:B------:R-:W-:Y:S02]  /*5d20*/  SHF.L.U32 R129, R26, 0x8, RZ ;  /* 0x000000081a817819 */ /* 0x000fe400000006ff */
[----:B------:R-:W-:Y:S02]  /*5d30*/  SHF.R.S32.HI R75, RZ, 0x18, R26 ;  /* 0x00000018ff4b7819 */ /* 0x000fe4000001141a */
        /* <DEDUP_REMOVED lines=18> */
[----:B------:R-:W1:Y:S01]  /*5e60*/  LDTM.x64 R4, tmem[UR4] ;  /* 0x00000004000479ee */ /* 0x000e620008340000 */
[----:B------:R-:W-:Y:S01]  /*5e70*/  NOP ;  /* 0x0000000000007918 */ /* 0x000fe20000000000 */
[----:B------:R-:W-:Y:S01]  /*5e80*/  SHF.R.S32.HI R73, RZ, 0x18, R73 ;  /* 0x00000018ff497819 */ /* 0x000fe20000011449 */
[----:B------:R-:W-:Y:S01]  /*5e90*/  UIADD3 UR4, UPT, UPT, UR5, 0x90, URZ ;  /* 0x0000009005047890 */ /* 0x000fe2000fffe0ff */
[----:B------:R-:W-:Y:S02]  /*5ea0*/  SHF.R.S32.HI R2, RZ, 0x18, R2 ;  /* 0x00000018ff027819 */ /* 0x000fe40000011402 */
[----:B------:R-:W-:Y:S01]  /*5eb0*/  SHF.R.S32.HI R3, RZ, 0x18, R3 ;  /* 0x00000018ff037819 */ /* 0x000fe20000011403 */
[----:B------:R-:W-:Y:S01]  /*5ec0*/  UPRMT UR4, UR48, 0x654, UR4 ;  /* 0x0000065430047896 */ /* 0x000fe20008000004 */
[C---:B------:R-:W-:Y:S02]  /*5ed0*/  PRMT R113, R84.reuse, 0x8880, RZ ;  /* 0x0000888054717816 */ /* 0x040fe400000000ff */
[----:B------:R-:W-:Y:S02]  /*5ee0*/  SHF.L.U32 R112, R84, 0x10, RZ ;  /* 0x0000001054707819 */ /* 0x000fe400000006ff */
[----:B------:R-:W-:Y:S02]  /*5ef0*/  PRMT R110, R85, 0x8880, RZ ;  /* 0x00008880556e7816 */ /* 0x000fe400000000ff */
[----:B------:R-:W-:Y:S02]  /*5f00*/  SHF.R.S32.HI R81, RZ, 0x18, R84 ;  /* 0x00000018ff517819 */ /* 0x000fe40000011454 */
[----:B-1----:R-:W-:Y:S01]  /*5f10*/  SYNCS.ARRIVE.TRANS64.RED.A1T0 RZ, [UR4], RZ ;  /* 0x000000ffffff79a7 */ /* 0x002fe20008100404 */
[C---:B------:R-:W-:Y:S02]  /*5f20*/  PRMT R107, R86.reuse, 0x8880, RZ ;  /* 0x00008880566b7816 */ /* 0x040fe400000000ff */
[----:B------:R-:W-:Y:S02]  /*5f30*/  SHF.R.S32.HI R82, RZ, 0x18, R85 ;  /* 0x00000018ff527819 */ /* 0x000fe40000011455 */
[----:B------:R-:W-:Y:S02]  /*5f40*/  SHF.L.U32 R106, R86, 0x10, RZ ;  /* 0x00000010566a7819 */ /* 0x000fe400000006ff */
[C---:B------:R-:W-:Y:S01]  /*5f50*/  PRMT R104, R87.reuse, 0x8880, RZ ;  /* 0x0000888057687816 */ /* 0x040fe200000000ff */
[C---:B----4-:R-:W-:Y:S01]  /*5f60*/  IMAD R4, R70.reuse, R4, RZ ;  /* 0x0000000446047224 */ /* 0x050fe200078e02ff */
[----:B------:R-:W-:Y:S01]  /*5f70*/  SHF.R.S32.HI R83, RZ, 0x18, R86 ;  /* 0x00000018ff537819 */ /* 0x000fe20000011456 */
[C---:B------:R-:W-:Y:S01]  /*5f80*/  IMAD R5, R70.reuse, R5, RZ ;  /* 0x0000000546057224 */ /* 0x040fe200078e02ff */
[----:B------:R-:W-:Y:S01]  /*5f90*/  SHF.L.U32 R103, R87, 0x10, RZ ;  /* 0x0000001057677819 */ /* 0x000fe200000006ff */
[----:B------:R-:W-:Y:S01]  /*5fa0*/  IMAD R6, R70, R6, RZ ;  /* 0x0000000646067224 */ /* 0x000fe200078e02ff */
[----:B------:R-:W-:Y:S01]  /*5fb0*/  PRMT R101, R88, 0x8880, RZ ;  /* 0x0000888058657816 */ /* 0x000fe200000000ff */
[-C--:B------:R-:W-:Y:S01]  /*5fc0*/  IMAD R4, R0, R71.reuse, R4 ;  /* 0x0000004700047224 */ /* 0x080fe200078e0204 */
[----:B------:R-:W-:Y:S01]  /*5fd0*/  SHF.L.U32 R100, R88, 0x10, RZ ;  /* 0x0000001058647819 */ /* 0x000fe200000006ff */
[-C--:B------:R-:W-:Y:S01]  /*5fe0*/  IMAD R5, R2, R71.reuse, R5 ;  /* 0x0000004702057224 */ /* 0x080fe200078e0205 */
[----:B------:R-:W-:Y:S01]  /*5ff0*/  PRMT R98, R89, 0x8880, RZ ;  /* 0x0000888059627816 */ /* 0x000fe200000000ff */
[----:B------:R-:W-:Y:S01]  /*6000*/  IMAD R6, R3, R71, R6 ;  /* 0x0000004703067224 */ /* 0x000fe200078e0206 */
[----:B------:R-:W-:Y:S01]  /*6010*/  SHF.L.U32 R97, R89, 0x10, RZ ;  /* 0x0000001059617819 */ /* 0x000fe200000006ff */
[----:B------:R-:W-:Y:S01]  /*6020*/  IMAD R3, R70, R18, RZ ;  /* 0x0000001246037224 */ /* 0x000fe200078e02ff */
[----:B------:R-:W-:Y:S01]  /*6030*/  PRMT R95, R90, 0x8880, RZ ;  /* 0x000088805a5f7816 */ /* 0x000fe200000000ff */
[C---:B------:R-:W-:Y:S01]  /*6040*/  IMAD R18, R70.reuse, R22, RZ ;  /* 0x0000001646127224 */ /* 0x040fe200078e02ff */
[----:B------:R-:W-:Y:S01]  /*6050*/  PRMT R92, R91, 0x8880, RZ ;  /* 0x000088805b5c7816 */ /* 0x000fe200000000ff */
[----:B------:R-:W-:Y:S01]  /*6060*/  IMAD R22, R70, R26, RZ ;  /* 0x0000001a46167224 */ /* 0x000fe200078e02ff */
[----:B------:R-:W-:Y:S01]  /*6070*/  SHF.L.U32 R111, R84, 0x8, RZ ;  /* 0x00000008546f7819 */ /* 0x000fe200000006ff */
[C---:B------:R-:W-:Y:S01]  /*6080*/  IMAD R26, R70.reuse, R30, RZ ;  /* 0x0000001e461a7224 */ /* 0x040fe200078e02ff */
[----:B------:R-:W-:Y:S01]  /*6090*/  SHF.R.S32.HI R84, RZ, 0x18, R87 ;  /* 0x00000018ff547819 */ /* 0x000fe20000011457 */
[C---:B------:R-:W-:Y:S01]  /*60a0*/  IMAD R7, R70.reuse, R7, RZ ;  /* 0x0000000746077224 */ /* 0x040fe200078e02ff */
[----:B------:R-:W-:Y:S01]  /*60b0*/  SHF.R.S32.HI R87, RZ, 0x18, R90 ;  /* 0x00000018ff577819 */ /* 0x000fe2000001145a */
[C---:B------:R-:W-:Y:S01]  /*60c0*/  IMAD R30, R70.reuse, R34, RZ ;  /* 0x00000022461e7224 */ /* 0x040fe200078e02ff */
[----:B------:R-:W-:Y:S01]  /*60d0*/  SHF.L.U32 R108, R85, 0x8, RZ ;  /* 0x00000008556c7819 */ /* 0x000fe200000006ff */
[C---:B------:R-:W-:Y:S01]  /*60e0*/  IMAD R34, R70.reuse, R38, RZ ;  /* 0x0000002646227224 */ /* 0x040fe200078e02ff */
[----:B------:R-:W-:Y:S01]  /*60f0*/  SHF.R.S32.HI R85, RZ, 0x18, R88 ;  /* 0x00000018ff557819 */ /* 0x000fe20000011458 */
[----:B------:R-:W-:Y:S01]  /*6100*/  IMAD R38, R70, R42, RZ ;  /* 0x0000002a46267224 */ /* 0x000fe200078e02ff */
[----:B------:R-:W-:Y:S01]  /*6110*/  SHF.L.U32 R105, R86, 0x8, RZ ;  /* 0x0000000856697819 */ /* 0x000fe200000006ff */
[C---:B------:R-:W-:Y:S01]  /*6120*/  IMAD R0, R70.reuse, R16, RZ ;  /* 0x0000001046007224 */ /* 0x040fe200078e02ff */
[----:B------:R-:W-:Y:S01]  /*6130*/  SHF.R.S32.HI R86, RZ, 0x18, R89 ;  /* 0x00000018ff567819 */ /* 0x000fe20000011459 */
[----:B------:R-:W-:Y:S01]  /*6140*/  IMAD R42, R70, R46, RZ ;  /* 0x0000002e462a7224 */ /* 0x000fe200078e02ff */
[----:B------:R-:W-:Y:S01]  /*6150*/  SHF.L.U32 R99, R88, 0x8, RZ ;  /* 0x0000000858637819 */ /* 0x000fe200000006ff */
[----:B------:R-:W-:Y:S01]  /*6160*/  IMAD R7, R72, R71, R7 ;  /* 0x0000004748077224 */ /* 0x000fe200078e0207 */
[----:B------:R-:W-:Y:S01]  /*6170*/  MOV R72, R133 ;  /* 0x0000008500487202 */ /* 0x000fe20000000f00 */
[C---:B------:R-:W-:Y:S01]  /*6180*/  IMAD R16, R70.reuse, R20, RZ ;  /* 0x0000001446107224 */ /* 0x040fe200078e02ff */
[----:B------:R-:W-:Y:S01]  /*6190*/  SHF.R.S32.HI R88, RZ, 0x18, R91 ;  /* 0x00000018ff587819 */ /* 0x000fe2000001145b */
[C---:B------:R-:W-:Y:S01]  /*61a0*/  IMAD R46, R70.reuse, R50, RZ ;  /* 0x00000032462e7224 */ /* 0x040fe200078e02ff */
[----:B------:R-:W-:Y:S01]  /*61b0*/  SHF.L.U32 R96, R89, 0x8, RZ ;  /* 0x0000000859607819 */ /* 0x000fe200000006ff */
[----:B------:R-:W-:Y:S01]  /*61c0*/  IMAD R2, R70, R17, RZ ;  /* 0x0000001146027224 */ /* 0x000fe200078e02ff */
[----:B------:R-:W-:Y:S01]  /*61d0*/  SHF.L.U32 R93, R90, 0x8, RZ ;  /* 0x000000085a5d7819 */ /* 0x000fe200000006ff */
[C---:B------:R-:W-:Y:S01]  /*61e0*/  IMAD R20, R70.reuse, R24, RZ ;  /* 0x0000001846147224 */ /* 0x040fe200078e02ff */
[C---:B------:R-:W-:Y:S01]  /*61f0*/  SHF.L.U32 R90, R91.reuse, 0x10, RZ ;  /* 0x000000105b5a7819 */ /* 0x040fe200000006ff */
[C---:B------:R-:W-:Y:S01]  /*6200*/  IMAD R50, R70.reuse, R54, RZ ;  /* 0x0000003646327224 */ /* 0x040fe200078e02ff */
[----:B------:R-:W-:Y:S01]  /*6210*/  SHF.L.U32 R89, R91, 0x8, RZ ;  /* 0x000000085b597819 */ /* 0x000fe200000006ff */
[----:B------:R-:W-:Y:S01]  /*6220*/  IMAD R17, R70, R21, RZ ;  /* 0x0000001546117224 */ /* 0x000fe200078e02ff */
[----:B------:R-:W-:Y:S01]  /*6230*/  IADD3 R68, PT, PT, R68, 0x1, RZ ;  /* 0x0000000144447810 */ /* 0x000fe20007ffe0ff */
[C---:B------:R-:W-:Y:S02]  /*6240*/  IMAD R24, R70.reuse, R28, RZ ;  /* 0x0000001c46187224 */ /* 0x040fe400078e02ff */
[C---:B------:R-:W-:Y:S02]  /*6250*/  IMAD R54, R70.reuse, R58, RZ ;  /* 0x0000003a46367224 */ /* 0x040fe400078e02ff */
[C---:B------:R-:W-:Y:S02]  /*6260*/  IMAD R8, R70.reuse, R8, RZ ;  /* 0x0000000846087224 */ /* 0x040fe400078e02ff */
[C---:B------:R-:W-:Y:S02]  /*6270*/  IMAD R21, R70.reuse, R25, RZ ;  /* 0x0000001946157224 */ /* 0x040fe400078e02ff */
[C---:B------:R-:W-:Y:S02]  /*6280*/  IMAD R28, R70.reuse, R32, RZ ;  /* 0x00000020461c7224 */ /* 0x040fe400078e02ff */
[C---:B------:R-:W-:Y:S02]  /*6290*/  IMAD R58, R70.reuse, R62, RZ ;  /* 0x0000003e463a7224 */ /* 0x040fe400078e02ff */
[C---:B------:R-:W-:Y:S02]  /*62a0*/  IMAD R25, R70.reuse, R29, RZ ;  /* 0x0000001d46197224 */ /* 0x040fe400078e02ff */
[C---:B------:R-:W-:Y:S02]  /*62b0*/  IMAD R32, R70.reuse, R36, RZ ;  /* 0x0000002446207224 */ /* 0x040fe400078e02ff */
[C---:B------:R-:W-:Y:S01]  /*62c0*/  IMAD R62, R70.reuse, R66, RZ ;  /* 0x00000042463e7224 */ /* 0x040fe200078e02ff */
[----:B------:R-:W-:Y:S01]  /*62d0*/  I2IP.S8.S32.SAT R66, R7, R6, RZ ;  /* 0x0000000607427239 */ /* 0x000fe200000014ff */
[C---:B------:R-:W-:Y:S01]  /*62e0*/  IMAD R9, R70.reuse, R9, RZ ;  /* 0x0000000946097224 */ /* 0x040fe200078e02ff */
[----:B------:R-:W-:Y:S01]  /*62f0*/  SHF.R.S32.HI R6, RZ, 0x18, R132 ;  /* 0x00000018ff067819 */ /* 0x000fe20000011484 */
[C---:B------:R-:W-:Y:S02]  /*6300*/  IMAD R29, R70.reuse, R33, RZ ;  /* 0x00000021461d7224 */ /* 0x040fe400078e02ff */
[C---:B------:R-:W-:Y:S02]  /*6310*/  IMAD R36, R70.reuse, R40, RZ ;  /* 0x0000002846247224 */ /* 0x040fe400078e02ff */
[C---:B------:R-:W-:Y:S02]  /*6320*/  IMAD R33, R70.reuse, R37, RZ ;  /* 0x0000002546217224 */ /* 0x040fe400078e02ff */
[C---:B------:R-:W-:Y:S02]  /*6330*/  IMAD R40, R70.reuse, R44, RZ ;  /* 0x0000002c46287224 */ /* 0x040fe400078e02ff */
[C---:B------:R-:W-:Y:S02]  /*6340*/  IMAD R10, R70.reuse, R10, RZ ;  /* 0x0000000a460a7224 */ /* 0x040fe400078e02ff */
[C---:B------:R-:W-:Y:S02]  /*6350*/  IMAD R37, R70.reuse, R41, RZ ;  /* 0x0000002946257224 */ /* 0x040fe400078e02ff */
[----:B------:R-:W-:Y:S02]  /*6360*/  IMAD R44, R70, R48, RZ ;  /* 0x00000030462c7224 */ /* 0x000fe400078e02ff */
[----:B------:R-:W-:Y:S01]  /*6370*/  IMAD R8, R72, R71, R8 ;  /* 0x0000004748087224 */ /* 0x000fe200078e0208 */
[----:B------:R-:W-:Y:S01]  /*6380*/  I2IP.S8.S32.SAT R72, R5, R4, R66 ;  /* 0x0000000405487239 */ /* 0x000fe20000001442 */
[C---:B------:R-:W-:Y:S01]  /*6390*/  IMAD R41, R70.reuse, R45, RZ ;  /* 0x0000002d46297224 */ /* 0x040fe200078e02ff */
[----:B------:R-:W-:Y:S01]  /*63a0*/  SHF.R.S32.HI R4, RZ, 0x18, R127 ;  /* 0x00000018ff047819 */ /* 0x000fe2000001147f */
[C---:B------:R-:W-:Y:S01]  /*63b0*/  IMAD R48, R70.reuse, R52, RZ ;  /* 0x0000003446307224 */ /* 0x040fe200078e02ff */
[----:B------:R-:W-:Y:S01]  /*63c0*/  SHF.R.S32.HI R5, RZ, 0x18, R126 ;  /* 0x00000018ff057819 */ /* 0x000fe2000001147e */
[C---:B------:R-:W-:Y:S02]  /*63d0*/  IMAD R11, R70.reuse, R11, RZ ;  /* 0x0000000b460b7224 */ /* 0x040fe400078e02ff */
[C---:B------:R-:W-:Y:S02]  /*63e0*/  IMAD R45, R70.reuse, R49, RZ ;  /* 0x00000031462d7224 */ /* 0x040fe400078e02ff */
[C---:B------:R-:W-:Y:S02]  /*63f0*/  IMAD R52, R70.reuse, R56, RZ ;  /* 0x0000003846347224 */ /* 0x040fe400078e02ff */
[----:B------:R-:W-:Y:S02]  /*6400*/  IMAD R9, R73, R71, R9 ;  /* 0x0000004749097224 */ /* 0x000fe400078e0209 */
[C---:B------:R-:W-:Y:S02]  /*6410*/  IMAD R49, R70.reuse, R53, RZ ;  /* 0x0000003546317224 */ /* 0x040fe400078e02ff */
[C---:B------:R-:W-:Y:S02]  /*6420*/  IMAD R56, R70.reuse, R60, RZ ;  /* 0x0000003c46387224 */ /* 0x040fe400078e02ff */
[C---:B------:R-:W-:Y:S02]  /*6430*/  IMAD R12, R70.reuse, R12, RZ ;  /* 0x0000000c460c7224 */ /* 0x040fe400078e02ff */
[C---:B------:R-:W-:Y:S02]  /*6440*/  IMAD R53, R70.reuse, R57, RZ ;  /* 0x0000003946357224 */ /* 0x040fe400078e02ff */
[----:B------:R-:W-:Y:S01]  /*6450*/  IMAD R60, R70, R64, RZ ;  /* 0x00000040463c7224 */ /* 0x000fe200078e02ff */
[----:B------:R-:W-:Y:S01]  /*6460*/  SHF.R.S32.HI R64, RZ, 0x18, R130 ;  /* 0x00000018ff407819 */ /* 0x000fe20000011482 */
[----:B------:R-:W-:Y:S02]  /*6470*/  IMAD.MOV.U32 R7, RZ, RZ, R131 ;  /* 0x000000ffff077224 */ /* 0x000fe400078e0083 */
[----:B------:R-:W-:Y:S01]  /*6480*/  IMAD R10, R6, R71, R10 ;  /* 0x00000047060a7224 */ /* 0x000fe200078e020a */
[----:B------:R-:W-:Y:S01]  /*6490*/  MOV R6, R128 ;  /* 0x0000008000067202 */ /* 0x000fe20000000f00 */
[C---:B------:R-:W-:Y:S02]  /*64a0*/  IMAD R57, R70.reuse, R61, RZ ;  /* 0x0000003d46397224 */ /* 0x040fe400078e02ff */
[C---:B------:R-:W-:Y:S02]  /*64b0*/  IMAD R13, R70.reuse, R13, RZ ;  /* 0x0000000d460d7224 */ /* 0x040fe400078e02ff */
[----:B------:R-:W-:Y:S01]  /*64c0*/  IMAD R61, R70, R65, RZ ;  /* 0x00000041463d7224 */ /* 0x000fe200078e02ff */
[----:B------:R-:W-:Y:S01]  /*64d0*/  SHF.R.S32.HI R65, RZ, 0x18, R129 ;  /* 0x00000018ff417819 */ /* 0x000fe20000011481 */
[-C--:B------:R-:W-:Y:S02]  /*64e0*/  IMAD R11, R74, R71.reuse, R11 ;  /* 0x000000474a0b7224 */ /* 0x080fe400078e020b */
[C---:B------:R-:W-:Y:S02]  /*64f0*/  IMAD R14, R70.reuse, R14, RZ ;  /* 0x0000000e460e7224 */ /* 0x040fe400078e02ff */
[----:B------:R-:W-:Y:S01]  /*6500*/  IMAD R12, R7, R71, R12 ;  /* 0x00000047070c7224 */ /* 0x000fe200078e020c */
[----:B------:R-:W-:Y:S01]  /*6510*/  I2IP.S8.S32.SAT R10, R11, R10, RZ ;  /* 0x0000000a0b0a7239 */ /* 0x000fe200000014ff */
[----:B------:R-:W-:Y:S01]  /*6520*/  IMAD R15, R70, R15, RZ ;  /* 0x0000000f460f7224 */ /* 0x000fe200078e02ff */
[----:B------:R-:W-:Y:S01]  /*6530*/  SHF.R.S32.HI R7, RZ, 0x18, R123 ;  /* 0x00000018ff077819 */ /* 0x000fe2000001147b */
[-C--:B------:R-:W-:Y:S01]  /*6540*/  IMAD R13, R64, R71.reuse, R13 ;  /* 0x00000047400d7224 */ /* 0x080fe200078e020d */
[----:B------:R-:W-:Y:S01]  /*6550*/  I2IP.S8.S32.SAT R73, R9, R8, R10 ;  /* 0x0000000809497239 */ /* 0x000fe2000000140a */
[-C--:B------:R-:W-:Y:S02]  /*6560*/  IMAD R14, R65, R71.reuse, R14 ;  /* 0x00000047410e7224 */ /* 0x080fe400078e020e */
[-C--:B------:R-:W-:Y:S02]  /*6570*/  IMAD R15, R75, R71.reuse, R15 ;  /* 0x000000474b0f7224 */ /* 0x080fe400078e020f */
[----:B------:R-:W-:Y:S01]  /*6580*/  IMAD R0, R6, R71, R0 ;  /* 0x0000004706007224 */ /* 0x000fe200078e0200 */
[----:B------:R-:W-:Y:S01]  /*6590*/  SHF.R.S32.HI R6, RZ, 0x18, R124 ;  /* 0x00000018ff067819 */ /* 0x000fe2000001147c */
[----:B------:R-:W-:Y:S01]  /*65a0*/  IMAD R19, R70, R19, RZ ;  /* 0x0000001346137224 */ /* 0x000fe200078e02ff */
[----:B------:R-:W-:Y:S01]  /*65b0*/  I2IP.S8.S32.SAT R14, R15, R14, RZ ;  /* 0x0000000e0f0e7239 */ /* 0x000fe200000014ff */
[----:B------:R-:W-:Y:S01]  /*65c0*/  IMAD R2, R4, R71, R2 ;  /* 0x0000004704027224 */ /* 0x000fe200078e0202 */
[----:B------:R-:W-:Y:S01]  /*65d0*/  MOV R4, R125 ;  /* 0x0000007d00047202 */ /* 0x000fe20000000f00 */
[-C--:B------:R-:W-:Y:S01]  /*65e0*/  IMAD R3, R5, R71.reuse, R3 ;  /* 0x0000004705037224 */ /* 0x080fe200078e0203 */
[----:B------:R-:W-:Y:S01]  /*65f0*/  I2IP.S8.S32.SAT R74, R13, R12, R14 ;  /* 0x0000000c0d4a7239 */ /* 0x000fe2000000140e */
[-C--:B------:R-:W-:Y:S02]  /*6600*/  IMAD R19, R76, R71.reuse, R19 ;  /* 0x000000474c137224 */ /* 0x080fe400078e0213 */
[----:B------:R-:W-:Y:S01]  /*6610*/  IMAD R16, R4, R71, R16 ;  /* 0x0000004704107224 */ /* 0x000fe200078e0210 */
[----:B------:R-:W-:Y:S01]  /*6620*/  SHF.R.S32.HI R4, RZ, 0x18, R121 ;  /* 0x00000018ff047819 */ /* 0x000fe20000011479 */
[----:B------:R-:W-:Y:S01]  /*6630*/  IMAD R23, R70, R23, RZ ;  /* 0x0000001746177224 */ /* 0x000fe200078e02ff */
[----:B------:R-:W-:Y:S01]  /*6640*/  I2IP.S8.S32.SAT R19, R19, R3, RZ ;  /* 0x0000000313137239 */ /* 0x000fe200000014ff */
[-C--:B------:R-:W-:Y:S01]  /*6650*/  IMAD R17, R6, R71.reuse, R17 ;  /* 0x0000004706117224 */ /* 0x080fe200078e0211 */
[----:B------:R-:W-:Y:S01]  /*6660*/  MOV R3, R122 ;  /* 0x0000007a00037202 */ /* 0x000fe20000000f00 */
[-C--:B------:R-:W-:Y:S01]  /*6670*/  IMAD R18, R7, R71.reuse, R18 ;  /* 0x0000004707127224 */ /* 0x080fe200078e0212 */
[----:B------:R-:W-:Y:S01]  /*6680*/  I2IP.S8.S32.SAT R75, R2, R0, R19 ;  /* 0x00000000024b7239 */ /* 0x000fe20000001413 */
[-C--:B------:R-:W-:Y:S01]  /*6690*/  IMAD R23, R77, R71.reuse, R23 ;  /* 0x000000474d177224 */ /* 0x080fe200078e0217 */
[----:B------:R-:W-:Y:S01]  /*66a0*/  SHF.R.S32.HI R0, RZ, 0x18, R120 ;  /* 0x00000018ff007819 */ /* 0x000fe20000011478 */
[----:B------:R-:W-:Y:S01]  /*66b0*/  IMAD R20, R3, R71, R20 ;  /* 0x0000004703147224 */ /* 0x000fe200078e0214 */
[----:B------:R-:W-:Y:S01]  /*66c0*/  MOV R2, R119 ;  /* 0x0000007700027202 */ /* 0x000fe20000000f00 */
[----:B------:R-:W-:Y:S01]  /*66d0*/  IMAD R27, R70, R27, RZ ;  /* 0x0000001b461b7224 */ /* 0x000fe200078e02ff */
[----:B------:R1:W-:Y:S01]  /*66e0*/  STS.128 [R146+UR44+0x2200], R72 ;  /* 0x0022004892007988 */ /* 0x0003e20008000c2c */
[-C--:B------:R-:W-:Y:S01]  /*66f0*/  IMAD R21, R4, R71.reuse, R21 ;  /* 0x0000004704157224 */ /* 0x080fe200078e0215 */
[----:B------:R-:W-:Y:S01]  /*6700*/  I2IP.S8.S32.SAT R18, R23, R18, RZ ;  /* 0x0000001217127239 */ /* 0x000fe200000014ff */
[-C--:B------:R-:W-:Y:S01]  /*6710*/  IMAD R22, R0, R71.reuse, R22 ;  /* 0x0000004700167224 */ /* 0x080fe200078e0216 */
[----:B------:R-:W-:Y:S01]  /*6720*/  SHF.R.S32.HI R3, RZ, 0x18, R118 ;  /* 0x00000018ff037819 */ /* 0x000fe20000011476 */
[-C--:B------:R-:W-:Y:S01]  /*6730*/  IMAD R27, R78, R71.reuse, R27 ;  /* 0x000000474e1b7224 */ /* 0x080fe200078e021b */
[----:B------:R-:W-:Y:S01]  /*6740*/  SHF.R.S32.HI R4, RZ, 0x18, R117 ;  /* 0x00000018ff047819 */ /* 0x000fe20000011475 */
[----:B------:R-:W-:Y:S01]  /*6750*/  IMAD R24, R2, R71, R24 ;  /* 0x0000004702187224 */ /* 0x000fe200078e0218 */
[----:B------:R-:W-:Y:S01]  /*6760*/  I2IP.S8.S32.SAT R16, R17, R16, R18 ;  /* 0x0000001011107239 */ /* 0x000fe20000001412 */
[----:B------:R-:W-:Y:S01]  /*6770*/  IMAD R31, R70, R31, RZ ;  /* 0x0000001f461f7224 */ /* 0x000fe200078e02ff */
[----:B------:R-:W-:Y:S01]  /*6780*/  I2IP.S8.S32.SAT R17, R27, R22, RZ ;  /* 0x000000161b117239 */ /* 0x000fe200000014ff */
[-C--:B------:R-:W-:Y:S01]  /*6790*/  IMAD R25, R3, R71.reuse, R25 ;  /* 0x0000004703197224 */ /* 0x080fe200078e0219 */
[----:B------:R-:W-:Y:S01]  /*67a0*/  SHF.R.S32.HI R2, RZ, 0x18, R115 ;  /* 0x00000018ff027819 */ /* 0x000fe20000011473 */
[-C--:B------:R-:W-:Y:S01]  /*67b0*/  IMAD R26, R4, R71.reuse, R26 ;  /* 0x00000047041a7224 */ /* 0x080fe200078e021a */
[----:B------:R-:W-:Y:S01]  /*67c0*/  I2IP.S8.S32.SAT R17, R21, R20, R17 ;  /* 0x0000001415117239 */ /* 0x000fe20000001411 */
[----:B------:R-:W-:Y:S01]  /*67d0*/  IMAD.MOV.U32 R0, RZ, RZ, R116 ;  /* 0x000000ffff007224 */ /* 0x000fe200078e0074 */
[----:B------:R-:W-:Y:S01]  /*67e0*/  SHF.R.S32.HI R3, RZ, 0x18, R114 ;  /* 0x00000018ff037819 */ /* 0x000fe20000011472 */
[-C--:B------:R-:W-:Y:S01]  /*67f0*/  IMAD R31, R79, R71.reuse, R31 ;  /* 0x000000474f1f7224 */ /* 0x080fe200078e021f */
[----:B------:R-:W-:Y:S01]  /*6800*/  SHF.R.S32.HI R4, RZ, 0x18, R108 ;  /* 0x00000018ff047819 */ /* 0x000fe2000001146c */
[----:B------:R-:W-:Y:S01]  /*6810*/  IMAD R28, R0, R71, R28 ;  /* 0x00000047001c7224 */ /* 0x000fe200078e021c */
[----:B------:R-:W-:Y:S01]  /*6820*/  MOV R0, R113 ;  /* 0x0000007100007202 */ /* 0x000fe20000000f00 */
[----:B------:R-:W-:Y:S01]  /*6830*/  IMAD R35, R70, R35, RZ ;  /* 0x0000002346237224 */ /* 0x000fe200078e02ff */
[----:B------:R-:W-:Y:S01]  /*6840*/  I2IP.S8.S32.SAT R18, R31, R26, RZ ;  /* 0x0000001a1f127239 */ /* 0x000fe200000014ff */
[-C--:B------:R-:W-:Y:S01]  /*6850*/  IMAD R29, R2, R71.reuse, R29 ;  /* 0x00000047021d7224 */ /* 0x080fe200078e021d */
[----:B------:R-:W-:Y:S01]  /*6860*/  SHF.R.S32.HI R2, RZ, 0x18, R112 ;  /* 0x00000018ff027819 */ /* 0x000fe20000011470 */
[-C--:B------:R-:W-:Y:S01]  /*6870*/  IMAD R30, R3, R71.reuse, R30 ;  /* 0x00000047031e7224 */ /* 0x080fe200078e021e */
[----:B------:R-:W-:Y:S01]  /*6880*/  I2IP.S8.S32.SAT R18, R25, R24, R18 ;  /* 0x0000001819127239 */ /* 0x000fe20000001412 */
[-C--:B------:R-:W-:Y:S01]  /*6890*/  IMAD R35, R80, R71.reuse, R35 ;  /* 0x0000004750237224 */ /* 0x080fe200078e0223 */
[----:B------:R-:W-:Y:S01]  /*68a0*/  SHF.R.S32.HI R3, RZ, 0x18, R109 ;  /* 0x00000018ff037819 */ /* 0x000fe2000001146d */
        /* <DEDUP_REMOVED lines=8> */
[----:B------:R-:W-:Y:S01]  /*6930*/  IMAD R39, R81, R71, R39 ;  /* 0x0000004751277224 */ /* 0x000fe200078e0227 */
[----:B------:R-:W-:Y:S01]  /*6940*/  MOV R0, R107 ;  /* 0x0000006b00007202 */ /* 0x000fe20000000f00 */
[----:B------:R-:W-:Y:S01]  /*6950*/  IMAD R36, R2, R71, R36 ;  /* 0x0000004702247224 */ /* 0x000fe200078e0224 */
[----:B------:R-:W-:Y:S01]  /*6960*/  SHF.R.S32.HI R2, RZ, 0x18, R106 ;  /* 0x00000018ff027819 */ /* 0x000fe2000001146a */
[----:B------:R-:W-:Y:S01]  /*6970*/  IMAD R43, R70, R43, RZ ;  /* 0x0000002b462b7224 */ /* 0x000fe200078e02ff */
[----:B------:R1:W-:Y:S01]  /*6980*/  STS.128 [R145+0x2200], R16 ;  /* 0x0022001091007388 */ /* 0x0003e20000000c00 */
[-C--:B------:R-:W-:Y:S01]  /*6990*/  IMAD R37, R3, R71.reuse, R37 ;  /* 0x0000004703257224 */ /* 0x080fe200078e0225 */
[----:B------:R-:W-:Y:S01]  /*69a0*/  I2IP.S8.S32.SAT R34, R39, R34, RZ ;  /* 0x0000002227227239 */ /* 0x000fe200000014ff */
[-C--:B------:R-:W-:Y:S01]  /*69b0*/  IMAD R38, R4, R71.reuse, R38 ;  /* 0x0000004704267224 */ /* 0x080fe200078e0226 */
[----:B------:R-:W-:Y:S01]  /*69c0*/  SHF.R.S32.HI R3, RZ, 0x18, R103 ;  /* 0x00000018ff037819 */ /* 0x000fe20000011467 */
[-C--:B------:R-:W-:Y:S01]  /*69d0*/  IMAD R43, R82, R71.reuse, R43 ;  /* 0x00000047522b7224 */ /* 0x080fe200078e022b */
[----:B------:R-:W-:Y:S01]  /*69e0*/  I2IP.S8.S32.SAT R32, R33, R32, R34 ;  /* 0x0000002021207239 */ /* 0x000fe20000001422 */
        /* <DEDUP_REMOVED lines=15> */
[----:B------:R-:W-:Y:S01]  /*6ae0*/  SHF.R.S32.HI R3, RZ, 0x18, R97 ;  /* 0x00000018ff037819 */ /* 0x000fe20000011461 */
[-C--:B------:R-:W-:Y:S01]  /*6af0*/  IMAD R46, R4, R71.reuse, R46 ;  /* 0x00000047042e7224 */ /* 0x080fe200078e022e */
[----:B------:R-:W-:Y:S01]  /*6b00*/  I2IP.S8.S32.SAT R34, R41, R40, R34 ;  /* 0x0000002829227239 */ /* 0x000fe20000001422 */
[----:B------:R-:W-:Y:S02]  /*6b10*/  IMAD.MOV.U32 R0, RZ, RZ, R101 ;  /* 0x000000ffff007224 */ /* 0x000fe400078e0065 */
        /* <DEDUP_REMOVED lines=8> */
[----:B------:R-:W-:Y:S01]  /*6ba0*/  SHF.R.S32.HI R0, RZ, 0x18, R96 ;  /* 0x00000018ff007819 */ /* 0x000fe20000011460 */
[-C--:B------:R-:W-:Y:S01]  /*6bb0*/  IMAD R55, R85, R71.reuse, R55 ;  /* 0x0000004755377224 */ /* 0x080fe200078e0237 */
[----:B------:R-:W-:Y:S01]  /*6bc0*/  I2IP.S8.S32.SAT R35, R45, R44, R35 ;  /* 0x0000002c2d237239 */ /* 0x000fe20000001423 */
[----:B------:R-:W-:Y:S01]  /*6bd0*/  IMAD R52, R2, R71, R52 ;  /* 0x0000004702347224 */ /* 0x000fe200078e0234 */
[----:B------:R-:W-:Y:S01]  /*6be0*/  MOV R2, R95 ;  /* 0x0000005f00027202 */ /* 0x000fe20000000f00 */
[----:B------:R-:W-:Y:S01]  /*6bf0*/  IMAD R53, R3, R71, R53 ;  /* 0x0000004703357224 */ /* 0x000fe200078e0235 */
[----:B------:R-:W-:Y:S01]  /*6c00*/  SHF.R.S32.HI R3, RZ, 0x18, R94 ;  /* 0x00000018ff037819 */ /* 0x000fe2000001145e */
[----:B------:R1:W-:Y:S01]  /*6c10*/  STS.128 [R144+0x2200], R32 ;  /* 0x0022002090007388 */ /* 0x0003e20000000c00 */
[----:B------:R-:W-:Y:S01]  /*6c20*/  IMAD R59, R70, R59, RZ ;  /* 0x0000003b463b7224 */ /* 0x000fe200078e02ff */
[----:B------:R-:W-:Y:S01]  /*6c30*/  I2IP.S8.S32.SAT R50, R55, R50, RZ ;  /* 0x0000003237327239 */ /* 0x000fe200000014ff */
[-C--:B------:R-:W-:Y:S01]  /*6c40*/  IMAD R54, R0, R71.reuse, R54 ;  /* 0x0000004700367224 */ /* 0x080fe200078e0236 */
[----:B------:R-:W-:Y:S01]  /*6c50*/  SHF.R.S32.HI R0, RZ, 0x18, R93 ;  /* 0x00000018ff007819 */ /* 0x000fe2000001145d */
[-C--:B------:R-:W-:Y:S01]  /*6c60*/  IMAD R59, R86, R71.reuse, R59 ;  /* 0x00000047563b7224 */ /* 0x080fe200078e023b */
[----:B------:R-:W-:Y:S01]  /*6c70*/  I2IP.S8.S32.SAT R48, R49, R48, R50 ;  /* 0x0000003031307239 */ /* 0x000fe20000001432 */
[-C--:B------:R-:W-:Y:S01]  /*6c80*/  IMAD R56, R2, R71.reuse, R56 ;  /* 0x0000004702387224 */ /* 0x080fe200078e0238 */
[----:B------:R-:W-:Y:S01]  /*6c90*/  MOV R2, R92 ;  /* 0x0000005c00027202 */ /* 0x000fe20000000f00 */
        /* <DEDUP_REMOVED lines=8> */
[-C--:B------:R-:W-:Y:S02]  /*6d20*/  IMAD R60, R2, R71.reuse, R60 ;  /* 0x00000047023c7224 */ /* 0x080fe400078e023c */
[----:B------:R-:W-:Y:S01]  /*6d30*/  IMAD R61, R3, R71, R61 ;  /* 0x00000047033d7224 */ /* 0x000fe200078e023d */
[----:B------:R-:W-:Y:S01]  /*6d40*/  I2IP.S8.S32.SAT R58, R63, R58, RZ ;  /* 0x0000003a3f3a7239 */ /* 0x000fe200000014ff */
[----:B------:R-:W-:Y:S02]  /*6d50*/  IMAD R67, R70, R67, RZ ;  /* 0x0000004346437224 */ /* 0x000fe400078e02ff */
[-C--:B------:R-:W-:Y:S01]  /*6d60*/  IMAD R62, R0, R71.reuse, R62 ;  /* 0x00000047003e7224 */ /* 0x080fe200078e023e */
[----:B------:R-:W-:Y:S01]  /*6d70*/  I2IP.S8.S32.SAT R50, R57, R56, R58 ;  /* 0x0000003839327239 */ /* 0x000fe2000000143a */
[----:B------:R-:W-:Y:S05]  /*6d80*/  IMAD R67, R88, R71, R67 ;  /* 0x0000004758437224 */ /* 0x000fea00078e0243 */
[----:B------:R-:W-:Y:S04]  /*6d90*/  I2IP.S8.S32.SAT R51, R67, R62, RZ ;  /* 0x0000003e43337239 */ /* 0x000fe800000014ff */
[----:B------:R-:W-:Y:S05]  /*6da0*/  I2IP.S8.S32.SAT R51, R61, R60, R51 ;  /* 0x0000003c3d337239 */ /* 0x000fea0000001433 */
[----:B------:R1:W-:Y:S01]  /*6db0*/  STS.128 [R143+0x2200], R48 ;  /* 0x002200308f007388 */ /* 0x0003e20000000c00 */
[----:B------:R-:W-:Y:S01]  /*6dc0*/  @!PT LDS RZ, [RZ] ;  /* 0x00000000fffff984 */ /* 0x000fe20000000800 */
[----:B------:R-:W-:Y:S01]  /*6dd0*/  @!PT LDS RZ, [RZ] ;  /* 0x00000000fffff984 */ /* 0x000fe20000000800 */
[----:B------:R-:W-:Y:S01]  /*6de0*/  @!PT LDS RZ, [RZ] ;  /* 0x00000000fffff984 */ /* 0x000fe20000000800 */
[----:B------:R-:W-:Y:S01]  /*6df0*/  @!PT LDS RZ, [RZ] ;  /* 0x00000000fffff984 */ /* 0x000fe20000000800 */
[----:B------:R3:W-:Y:S07]  /*6e00*/  MEMBAR.ALL.CTA ;  /* 0x0000000000007992 */ /* 0x0007ee0000008000 */
[----:B---3--:R-:W3:Y:S02]  /*6e10*/  FENCE.VIEW.ASYNC.S ;  /* 0x00000000000073c6 */ /* 0x008ee40000000000 */
[----:B---3--:R-:W-:Y:S06]  /*6e20*/  BAR.SYNC.DEFER_BLOCKING 0x1, 0x80 ;  /* 0x0042000000007b1d */ /* 0x008fec0000010000 */
[----:B------:R-:W-:Y:S05]  /*6e30*/  @P0 BRA `(.L_x_99) ;  /* 0x0000000000300947 */ /* 0x000fea0003800000 */
[----:B------:R-:W-:Y:S02]  /*6e40*/  UIADD3 UR4, UPT, UPT, UR44, 0x2200, URZ ;  /* 0x000022002c047890 */ /* 0x000fe4000fffe0ff */
[----:B------:R-:W-:Y:S02]  /*6e50*/  USHF.L.U32 UR9, UR45, 0x6, URZ ;  /* 0x000000062d097899 */ /* 0x000fe400080006ff */
[----:B------:R-:W-:Y:S02]  /*6e60*/  USHF.L.U32 UR10, UR46, 0x7, URZ ;  /* 0x000000072e0a7899 */ /* 0x000fe400080006ff */
[----:B------:R-:W-:Y:S01]  /*6e70*/  MOV R153, UR4 ;  /* 0x0000000400997c02 */ /* 0x000fe20008000f00 */
[----:B------:R-:W-:Y:S01]  /*6e80*/  UIADD3 UR4, UP0, UPT, UR62, 0x680, URZ ;  /* 0x000006803e047890 */ /* 0x000fe2000ff1e0ff */
[----:B------:R-:W-:Y:S02]  /*6e90*/  UMOV UR11, UR36 ;  /* 0x00000024000b7c82 */ /* 0x000fe40008000000 */
[----:B------:R-:W-:Y:S01]  /*6ea0*/  R2UR UR8, R153 ;  /* 0x00000000990872ca */ /* 0x000fe200000e0000 */
[----:B------:R-:W-:Y:S11]  /*6eb0*/  UIADD3.X UR5, UPT, UPT, URZ, UR63, URZ, UP0, !UPT ;  /* 0x0000003fff057290 */ /* 0x000ff600087fe4ff */
[----:B------:R-:W-:Y:S01]  /*6ec0*/  @!UPT UIADD3 URZ, UPT, UPT, URZ, URZ, URZ ;  /* 0x000000fffffff290 */ /* 0x000fe2000fffe0ff */
[----:B------:R3:W-:Y:S01]  /*6ed0*/  UTMASTG.3D [UR8], [UR4] ;  /* 0x00000008040073b5 */ /* 0x0007e20008010000 */
[----:B------:R0:W-:Y:S01]  /*6ee0*/  UTMACMDFLUSH ;  /* 0x00000000000079b7 */ /* 0x0001e20000000000 */
[----:B---3--:R-:W-:Y:S04]  /*6ef0*/  DEPBAR.LE SB0, 0x0 ;  /* 0x000080000000791a */ /* 0x008fe80000000000 */
.L_x_99:
[----:B------:R-:W-:Y:S05]  /*6f00*/  BSYNC.RECONVERGENT B0 ;  /* 0x0000000000007941 */ /* 0x000fea0003800200 */
.L_x_98:
[----:B------:R-:W-:Y:S01]  /*6f10*/  BAR.SYNC.DEFER_BLOCKING 0x1, 0x80 ;  /* 0x0042000000007b1d */ /* 0x000fe20000010000 */
[----:B------:R-:W-:Y:S01]  /*6f20*/  ISETP.NE.AND P0, PT, R149, 0x2, PT ;  /* 0x000000029500780c */ /* 0x000fe20003f05270 */
[----:B------:R-:W-:Y:S01]  /*6f30*/  UISETP.NE.AND UP0, UPT, UR47, URZ, UPT ;  /* 0x000000ff2f00728c */ /* 0x000fe2000bf05270 */
[----:B------:R-:W-:Y:S01]  /*6f40*/  ISETP.NE.AND P1, PT, R68, 0x4, PT ;  /* 0x000000044400780c */ /* 0x000fe20003f25270 */
[----:B------:R-:W-:Y:S01]  /*6f50*/  UIADD3 UR45, UPT, UPT, UR37, UR57, URZ ;  /* 0x00000039252d7290 */ /* 0x000fe2000fffe0ff */
[----:B------:R-:W-:Y:S01]  /*6f60*/  SEL R2, RZ, 0x1, P0 ;  /* 0x00000001ff027807 */ /* 0x000fe20000000000 */
[----:B------:R-:W-:Y:S01]  /*6f70*/  UIADD3 UR46, UPT, UPT, UR38, UR60, URZ ;  /* 0x0000003c262e7290 */ /* 0x000fe2000fffe0ff */
[----:B------:R-:W-:Y:S02]  /*6f80*/  SEL R0, RZ, 0x1, P1 ;  /* 0x00000001ff007807 */ /* 0x000fe40000800000 */
[----:B------:R-:W-:Y:S02]  /*6f90*/  LOP3.LUT R151, R151, R2, RZ, 0x3c, !PT ;  /* 0x0000000297977212 */ /* 0x000fe400078e3cff */
[----:B------:R-:W-:Y:S02]  /*6fa0*/  LOP3.LUT R152, R152, R0, RZ, 0x3c, !PT ;  /* 0x0000000098987212 */ /* 0x000fe400078e3cff */
[----:B------:R-:W-:Y:S02]  /*6fb0*/  SEL R149, R149, RZ, P0 ;  /* 0x000000ff95957207 */ /* 0x000fe40000000000 */
[----:B------:R-:W-:Y:S01]  /*6fc0*/  SEL R68, R68, RZ, P1 ;  /* 0x000000ff44447207 */ /* 0x000fe20000800000 */
[----:B------:R-:W-:Y:S01]  /*6fd0*/  UMOV UR36, UR51 ;  /* 0x0000003300247c82 */ /* 0x000fe20008000000 */
[----:B------:R-:W-:Y:S05]  /*6fe0*/  BRA.U UP0, `(.L_x_100) ;  /* 0xffffffd900dc7547 */ /* 0x000fea000b83ffff */
[----:B------:R-:W-:Y:S05]  /*6ff0*/  EXIT ;  /* 0x000000000000794d */ /* 0x000fea0003800000 */
.L_x_24:
[----:B--2---:R2:W3:Y:S02]  /*7000*/  SYNCS.PHASECHK.TRANS64.TRYWAIT P0, [R0+URZ+0xc0], R2 ;  /* 0x0000c002000075a7 */ /* 0x0044e400080011ff */
[----:B---3--:R-:W-:Y:S05]  /*7010*/  @!P0 NANOSLEEP.SYNCS 0x989680 ;  /* 0x009896800000895d */ /* 0x008fea0003900000 */
[----:B------:R-:W3:Y:S02]  /*7020*/  @!P0 SYNCS.PHASECHK.TRANS64 P0, [R0+URZ+0xc0], R2 ;  /* 0x0000c002000085a7 */ /* 0x000ee400080010ff */
[----:B---3--:R-:W-:Y:S05]  /*7030*/  @!P0 BRA `(.L_x_24) ;  /* 0xfffffffc00f08947 */ /* 0x008fea000383ffff */
[----:B------:R-:W-:Y:S05]  /*7040*/  BRA `(.L_x_101) ;  /* 0xffffffa400ec7947 */ /* 0x000fea000383ffff */
.L_x_27:
[----:B-1----:R-:W-:-:S07]  /*7050*/  MOV R0, UR33 ;  /* 0x0000002100007c02 */ /* 0x002fce0008000f00 */
.L_x_102:
[----:B-1----:R1:W2:Y:S02]  /*7060*/  SYNCS.PHASECHK.TRANS64.TRYWAIT P0, [R0+URZ+0x18], R3 ;  /* 0x00001803000075a7 */ /* 0x0022a400080011ff */
[----:B--2---:R-:W-:Y:S05]  /*7070*/  @!P0 NANOSLEEP.SYNCS 0x989680 ;  /* 0x009896800000895d */ /* 0x004fea0003900000 */
[----:B------:R-:W2:Y:S02]  /*7080*/  @!P0 SYNCS.PHASECHK.TRANS64 P0, [R0+URZ+0x18], R3 ;  /* 0x00001803000085a7 */ /* 0x000ea400080010ff */
[----:B--2---:R-:W-:Y:S05]  /*7090*/  @!P0 BRA `(.L_x_102) ;  /* 0xfffffffc00f08947 */ /* 0x004fea000383ffff */
[----:B------:R-:W-:Y:S05]  /*70a0*/  BRA `(.L_x_26) ;  /* 0xffffffa800347947 */ /* 0x000fea000383ffff */
.L_x_34:
[----:B-1----:R-:W-:-:S07]  /*70b0*/  MOV R0, UR17 ;  /* 0x0000001100007c02 */ /* 0x002fce0008000f00 */
.L_x_103:
[----:B-1----:R1:W2:Y:S02]  /*70c0*/  SYNCS.PHASECHK.TRANS64.TRYWAIT P0, [R0+URZ+0x18], R3 ;  /* 0x00001803000075a7 */ /* 0x0022a400080011ff */
[----:B--2---:R-:W-:Y:S05]  /*70d0*/  @!P0 NANOSLEEP.SYNCS 0x989680 ;  /* 0x009896800000895d */ /* 0x004fea0003900000 */
[----:B------:R-:W2:Y:S02]  /*70e0*/  @!P0 SYNCS.PHASECHK.TRANS64 P0, [R0+URZ+0x18], R3 ;  /* 0x00001803000085a7 */ /* 0x000ea400080010ff */
[----:B--2---:R-:W-:Y:S05]  /*70f0*/  @!P0 BRA `(.L_x_103) ;  /* 0xfffffffc00f08947 */ /* 0x004fea000383ffff */
[----:B------:R-:W-:Y:S05]  /*7100*/  BRA `(.L_x_33) ;  /* 0xffffffa800f07947 */ /* 0x000fea000383ffff */
.L_x_39:
[----:B-1----:R1:W2:Y:S02]  /*7110*/  SYNCS.PHASECHK.TRANS64.TRYWAIT P0, [R3+URZ+0x50], R0 ;  /* 0x00005000030075a7 */ /* 0x0022a400080011ff */
[----:B--2---:R-:W-:Y:S05]  /*7120*/  @!P0 NANOSLEEP.SYNCS 0x989680 ;  /* 0x009896800000895d */ /* 0x004fea0003900000 */
[----:B------:R-:W2:Y:S02]  /*7130*/  @!P0 SYNCS.PHASECHK.TRANS64 P0, [R3+URZ+0x50], R0 ;  /* 0x00005000030085a7 */ /* 0x000ea400080010ff */
[----:B--2---:R-:W-:Y:S05]  /*7140*/  @!P0 BRA `(.L_x_39) ;  /* 0xfffffffc00f08947 */ /* 0x004fea000383ffff */
[----:B------:R-:W-:Y:S05]  /*7150*/  BRA `(.L_x_104) ;  /* 0xffffffac00947947 */ /* 0x000fea000383ffff */
.L_x_43:
[----:B------:R-:W-:-:S07]  /*7160*/  MOV R0, UR4 ;  /* 0x0000000400007c02 */ /* 0x000fce0008000f00 */
.L_x_105:
[----:B-1----:R1:W2:Y:S02]  /*7170*/  SYNCS.PHASECHK.TRANS64.TRYWAIT P0, [R0+URZ], R2 ;  /* 0x00000002000075a7 */ /* 0x0022a400080011ff */
[----:B--2---:R-:W-:Y:S05]  /*7180*/  @!P0 NANOSLEEP.SYNCS 0x989680 ;  /* 0x009896800000895d */ /* 0x004fea0003900000 */
[----:B------:R-:W2:Y:S02]  /*7190*/  @!P0 SYNCS.PHASECHK.TRANS64 P0, [R0+URZ], R2 ;  /* 0x00000002000085a7 */ /* 0x000ea400080010ff */
[----:B--2---:R-:W-:Y:S05]  /*71a0*/  @!P0 BRA `(.L_x_105) ;  /* 0xfffffffc00f08947 */ /* 0x004fea000383ffff */
[----:B------:R-:W-:Y:S05]  /*71b0*/  BRA `(.L_x_106) ;  /* 0xffffffb400387947 */ /* 0x000fea000383ffff */
.L_x_44:
[----:B------:R-:W-:-:S07]  /*71c0*/  MOV R0, UR5 ;  /* 0x0000000500007c02 */ /* 0x000fce0008000f00 */
.L_x_107:
[----:B-1----:R1:W2:Y:S02]  /*71d0*/  SYNCS.PHASECHK.TRANS64.TRYWAIT P0, [R0+URZ], R2 ;  /* 0x00000002000075a7 */ /* 0x0022a400080011ff */
[----:B--2---:R-:W-:Y:S05]  /*71e0*/  @!P0 NANOSLEEP.SYNCS 0x989680 ;  /* 0x009896800000895d */ /* 0x004fea0003900000 */
[----:B------:R-:W2:Y:S02]  /*71f0*/  @!P0 SYNCS.PHASECHK.TRANS64 P0, [R0+URZ], R2 ;  /* 0x00000002000085a7 */ /* 0x000ea400080010ff */
[----:B--2---:R-:W-:Y:S05]  /*7200*/  @!P0 BRA `(.L_x_107) ;  /* 0xfffffffc00f08947 */ /* 0x004fea000383ffff */
[----:B------:R-:W-:Y:S05]  /*7210*/  BRA `(.L_x_108) ;  /* 0xffffffb400447947 */ /* 0x000fea000383ffff */
.L_x_47:
[----:B-1----:R1:W2:Y:S02]  /*7220*/  SYNCS.PHASECHK.TRANS64.TRYWAIT P0, [R2+URZ+0xb0], R4 ;  /* 0x0000b004020075a7 */ /* 0x0022a400080011ff */
[----:B--2---:R-:W-:Y:S05]  /*7230*/  @!P0 NANOSLEEP.SYNCS 0x989680 ;  /* 0x009896800000895d */ /* 0x004fea0003900000 */
[----:B------:R-:W2:Y:S02]  /*7240*/  @!P0 SYNCS.PHASECHK.TRANS64 P0, [R2+URZ+0xb0], R4 ;  /* 0x0000b004020085a7 */ /* 0x000ea400080010ff */
[----:B--2---:R-:W-:Y:S05]  /*7250*/  @!P0 BRA `(.L_x_47) ;  /* 0xfffffffc00f08947 */ /* 0x004fea000383ffff */
[----:B------:R-:W-:Y:S05]  /*7260*/  BRA `(.L_x_109) ;  /* 0xffffffb400a07947 */ /* 0x000fea000383ffff */
.L_x_48:
[----:B------:R-:W-:-:S07]  /*7270*/  MOV R2, UR4 ;  /* 0x0000000400027c02 */ /* 0x000fce0008000f00 */
.L_x_110:
[----:B-1----:R1:W2:Y:S02]  /*7280*/  SYNCS.PHASECHK.TRANS64.TRYWAIT P0, [R2+URZ+0x60], R5 ;  /* 0x00006005020075a7 */ /* 0x0022a400080011ff */
[----:B--2---:R-:W-:Y:S05]  /*7290*/  @!P0 NANOSLEEP.SYNCS 0x989680 ;  /* 0x009896800000895d */ /* 0x004fea0003900000 */
[----:B------:R-:W2:Y:S02]  /*72a0*/  @!P0 SYNCS.PHASECHK.TRANS64 P0, [R2+URZ+0x60], R5 ;  /* 0x00006005020085a7 */ /* 0x000ea400080010ff */
[----:B--2---:R-:W-:Y:S05]  /*72b0*/  @!P0 BRA `(.L_x_110) ;  /* 0xfffffffc00f08947 */ /* 0x004fea000383ffff */
[----:B------:R-:W-:Y:S05]  /*72c0*/  BRA `(.L_x_111) ;  /* 0xffffffb400b07947 */ /* 0x000fea000383ffff */
.L_x_49:
[----:B-1----:R1:W2:Y:S02]  /*72d0*/  SYNCS.PHASECHK.TRANS64.TRYWAIT P1, [R2+URZ+0x50], R4 ;  /* 0x00005004020075a7 */ /* 0x0022a400080211ff */
[----:B--2---:R-:W-:Y:S05]  /*72e0*/  @!P1 NANOSLEEP.SYNCS 0x989680 ;  /* 0x009896800000995d */ /* 0x004fea0003900000 */
[----:B------:R-:W2:Y:S02]  /*72f0*/  @!P1 SYNCS.PHASECHK.TRANS64 P1, [R2+URZ+0x50], R4 ;  /* 0x00005004020095a7 */ /* 0x000ea400080210ff */
[----:B--2---:R-:W-:Y:S05]  /*7300*/  @!P1 BRA `(.L_x_49) ;  /* 0xfffffffc00f09947 */ /* 0x004fea000383ffff */
[----:B------:R-:W-:Y:S05]  /*7310*/  BRA `(.L_x_112) ;  /* 0xffffffb400e07947 */ /* 0x000fea000383ffff */
.L_x_52:
[----:B------:R-:W-:-:S07]  /*7320*/  MOV R0, UR4 ;  /* 0x0000000400007c02 */ /* 0x000fce0008000f00 */
.L_x_113:
[----:B-1----:R1:W2:Y:S02]  /*7330*/  SYNCS.PHASECHK.TRANS64.TRYWAIT P0, [R0+URZ+0x60], R2 ;  /* 0x00006002000075a7 */ /* 0x0022a400080011ff */
[----:B--2---:R-:W-:Y:S05]  /*7340*/  @!P0 NANOSLEEP.SYNCS 0x989680 ;  /* 0x009896800000895d */ /* 0x004fea0003900000 */
[----:B------:R-:W2:Y:S02]  /*7350*/  @!P0 SYNCS.PHASECHK.TRANS64 P0, [R0+URZ+0x60], R2 ;  /* 0x00006002000085a7 */ /* 0x000ea400080010ff */
[----:B--2---:R-:W-:Y:S05]  /*7360*/  @!P0 BRA `(.L_x_113) ;  /* 0xfffffffc00f08947 */ /* 0x004fea000383ffff */
[----:B------:R-:W-:Y:S05]  /*7370*/  BRA `(.L_x_51) ;  /* 0xffffffb800347947 */ /* 0x000fea000383ffff */
.L_x_59:
[----:B-1----:R1:W2:Y:S02]  /*7380*/  SYNCS.PHASECHK.TRANS64.TRYWAIT P1, [R0+URZ+0x50], R2 ;  /* 0x00005002000075a7 */ /* 0x0022a400080211ff */
[----:B--2---:R-:W-:Y:S05]  /*7390*/  @!P1 NANOSLEEP.SYNCS 0x989680 ;  /* 0x009896800000995d */ /* 0x004fea0003900000 */
[----:B------:R-:W2:Y:S02]  /*73a0*/  @!P1 SYNCS.PHASECHK.TRANS64 P1, [R0+URZ+0x50], R2 ;  /* 0x00005002000095a7 */ /* 0x000ea400080210ff */
[----:B--2---:R-:W-:Y:S05]  /*73b0*/  @!P1 BRA `(.L_x_59) ;  /* 0xfffffffc00f09947 */ /* 0x004fea000383ffff */
[----:B------:R-:W-:Y:S05]  /*73c0*/  BRA `(.L_x_114) ;  /* 0xffffffbc00a87947 */ /* 0x000fea000383ffff */
.L_x_60:
[----:B------:R-:W-:-:S07]  /*73d0*/  MOV R2, UR30 ;  /* 0x0000001e00027c02 */ /* 0x000fce0008000f00 */
.L_x_115:
[----:B-1----:R1:W2:Y:S02]  /*73e0*/  SYNCS.PHASECHK.TRANS64.TRYWAIT P0, [R2+URZ+0x90], R0 ;  /* 0x00009000020075a7 */ /* 0x0022a400080011ff */
[----:B--2---:R-:W-:Y:S05]  /*73f0*/  @!P0 NANOSLEEP.SYNCS 0x989680 ;  /* 0x009896800000895d */ /* 0x004fea0003900000 */
[----:B------:R-:W2:Y:S02]  /*7400*/  @!P0 SYNCS.PHASECHK.TRANS64 P0, [R2+URZ+0x90], R0 ;  /* 0x00009000020085a7 */ /* 0x000ea400080010ff */
[----:B--2---:R-:W-:Y:S05]  /*7410*/  @!P0 BRA `(.L_x_115) ;  /* 0xfffffffc00f08947 */ /* 0x004fea000383ffff */
[----:B------:R-:W-:Y:S05]  /*7420*/  BRA `(.L_x_116) ;  /* 0xffffffbc00e07947 */ /* 0x000fea000383ffff */
.L_x_63:
[----:B------:R-:W-:Y:S07]  /*7430*/  MOV R0, UR5 ;  /* 0x0000000500007c02 */ /* 0x000fee0008000f00 */
.L_x_117:
[----:B-1----:R1:W2:Y:S02]  /*7440*/  SYNCS.PHASECHK.TRANS64.TRYWAIT P0, [R0+URZ], R2 ;  /* 0x00000002000075a7 */ /* 0x0022a400080011ff */
[----:B--2---:R-:W-:Y:S05]  /*7450*/  @!P0 NANOSLEEP.SYNCS 0x989680 ;  /* 0x009896800000895d */ /* 0x004fea0003900000 */
[----:B------:R-:W2:Y:S02]  /*7460*/  @!P0 SYNCS.PHASECHK.TRANS64 P0, [R0+URZ], R2 ;  /* 0x00000002000085a7 */ /* 0x000ea400080010ff */
[----:B--2---:R-:W-:Y:S05]  /*7470*/  @!P0 BRA `(.L_x_117) ;  /* 0xfffffffc00f08947 */ /* 0x004fea000383ffff */
[----:B------:R-:W-:Y:S05]  /*7480*/  BRA `(.L_x_62) ;  /* 0xffffffbc00fc7947 */ /* 0x000fea000383ffff */
.L_x_66:
[----:B------:R-:W-:-:S07]  /*7490*/  MOV R0, UR4 ;  /* 0x0000000400007c02 */ /* 0x000fce0008000f00 */
.L_x_118:
[----:B--2---:R2:W4:Y:S02]  /*74a0*/  SYNCS.PHASECHK.TRANS64.TRYWAIT P0, [R0+URZ], R2 ;  /* 0x00000002000075a7 */ /* 0x00452400080011ff */
[----:B----4-:R-:W-:Y:S05]  /*74b0*/  @!P0 NANOSLEEP.SYNCS 0x989680 ;  /* 0x009896800000895d */ /* 0x010fea0003900000 */
[----:B------:R-:W4:Y:S02]  /*74c0*/  @!P0 SYNCS.PHASECHK.TRANS64 P0, [R0+URZ], R2 ;  /* 0x00000002000085a7 */ /* 0x000f2400080010ff */
[----:B----4-:R-:W-:Y:S05]  /*74d0*/  @!P0 BRA `(.L_x_118) ;  /* 0xfffffffc00f08947 */ /* 0x010fea000383ffff */
[----:B------:R-:W-:Y:S05]  /*74e0*/  BRA `(.L_x_119) ;  /* 0xffffffc000d87947 */ /* 0x000fea000383ffff */
.L_x_67:
[----:B------:R-:W-:-:S07]  /*74f0*/  MOV R0, UR5 ;  /* 0x0000000500007c02 */ /* 0x000fce0008000f00 */
.L_x_120:
[----:B-1----:R1:W2:Y:S02]  /*7500*/  SYNCS.PHASECHK.TRANS64.TRYWAIT P0, [R0+URZ], R3 ;  /* 0x00000003000075a7 */ /* 0x0022a400080011ff */
[----:B--2---:R-:W-:Y:S05]  /*7510*/  @!P0 NANOSLEEP.SYNCS 0x989680 ;  /* 0x009896800000895d */ /* 0x004fea0003900000 */
[----:B------:R-:W2:Y:S02]  /*7520*/  @!P0 SYNCS.PHASECHK.TRANS64 P0, [R0+URZ], R3 ;  /* 0x00000003000085a7 */ /* 0x000ea400080010ff */
[----:B--2---:R-:W-:Y:S05]  /*7530*/  @!P0 BRA `(.L_x_120) ;  /* 0xfffffffc00f08947 */ /* 0x004fea000383ffff */
[----:B------:R-:W-:Y:S05]  /*7540*/  BRA `(.L_x_121) ;  /* 0xffffffc000e47947 */ /* 0x000fea000383ffff */
.L_x_68:
[----:B------:R-:W-:-:S07]  /*7550*/  MOV R0, UR5 ;  /* 0x0000000500007c02 */ /* 0x000fce0008000f00 */
.L_x_122:
[----:B-1----:R1:W2:Y:S02]  /*7560*/  SYNCS.PHASECHK.TRANS64.TRYWAIT P0, [R0+URZ], R3 ;  /* 0x00000003000075a7 */ /* 0x0022a400080011ff */
[----:B--2---:R-:W-:Y:S05]  /*7570*/  @!P0 NANOSLEEP.SYNCS 0x989680 ;  /* 0x009896800000895d */ /* 0x004fea0003900000 */
[----:B------:R-:W2:Y:S02]  /*7580*/  @!P0 SYNCS.PHASECHK.TRANS64 P0, [R0+URZ], R3 ;  /* 0x00000003000085a7 */ /* 0x000ea400080010ff */
[----:B--2---:R-:W-:Y:S05]  /*7590*/  @!P0 BRA `(.L_x_122) ;  /* 0xfffffffc00f08947 */ /* 0x004fea000383ffff */
[----:B------:R-:W-:Y:S05]  /*75a0*/  BRA `(.L_x_123) ;  /* 0xffffffc000f07947 */ /* 0x000fea000383ffff */
.L_x_69:
[----:B-1----:R-:W-:-:S07]  /*75b0*/  MOV R0, UR4 ;  /* 0x0000000400007c02 */ /* 0x002fce0008000f00 */
.L_x_124:
[----:B-1----:R1:W2:Y:S02]  /*75c0*/  SYNCS.PHASECHK.TRANS64.TRYWAIT P0, [R0+URZ], R2 ;  /* 0x00000002000075a7 */ /* 0x0022a400080011ff */
[----:B--2---:R-:W-:Y:S05]  /*75d0*/  @!P0 NANOSLEEP.SYNCS 0x989680 ;  /* 0x009896800000895d */ /* 0x004fea0003900000 */
[----:B------:R-:W2:Y:S02]  /*75e0*/  @!P0 SYNCS.PHASECHK.TRANS64 P0, [R0+URZ], R2 ;  /* 0x00000002000085a7 */ /* 0x000ea400080010ff */
[----:B--2---:R-:W-:Y:S05]  /*75f0*/  @!P0 BRA `(.L_x_124) ;  /* 0xfffffffc00f08947 */ /* 0x004fea000383ffff */
[----:B------:R-:W-:Y:S05]  /*7600*/  BRA `(.L_x_125) ;  /* 0xffffffc000fc7947 */ /* 0x000fea000383ffff */
.L_x_74:
[----:B--2---:R2:W3:Y:S02]  /*7610*/  SYNCS.PHASECHK.TRANS64.TRYWAIT P0, [R7+URZ+0x50], R0 ;  /* 0x00005000070075a7 */ /* 0x0044e400080011ff */
[----:B---3--:R-:W-:Y:S05]  /*7620*/  @!P0 NANOSLEEP.SYNCS 0x989680 ;  /* 0x009896800000895d */ /* 0x008fea0003900000 */
[----:B------:R-:W3:Y:S02]  /*7630*/  @!P0 SYNCS.PHASECHK.TRANS64 P0, [R7+URZ+0x50], R0 ;  /* 0x00005000070085a7 */ /* 0x000ee400080010ff */
[----:B---3--:R-:W-:Y:S05]  /*7640*/  @!P0 BRA `(.L_x_74) ;  /* 0xfffffffc00f08947 */ /* 0x008fea000383ffff */
[----:B------:R-:W-:Y:S05]  /*7650*/  BRA `(.L_x_126) ;  /* 0xffffffc800107947 */ /* 0x000fea000383ffff */
.L_x_77:
[----:B-1----:R-:W-:Y:S07]  /*7660*/  MOV R0, UR17 ;  /* 0x0000001100007c02 */ /* 0x002fee0008000f00 */
.L_x_127:
[----:B-1----:R1:W2:Y:S02]  /*7670*/  SYNCS.PHASECHK.TRANS64.TRYWAIT P2, [R0+URZ+0x48], R7 ;  /* 0x00004807000075a7 */ /* 0x0022a400080411ff */
[----:B--2---:R-:W-:Y:S05]  /*7680*/  @!P2 NANOSLEEP.SYNCS 0x989680 ;  /* 0x009896800000a95d */ /* 0x004fea0003900000 */
[----:B------:R-:W2:Y:S02]  /*7690*/  @!P2 SYNCS.PHASECHK.TRANS64 P2, [R0+URZ+0x48], R7 ;  /* 0x000048070000a5a7 */ /* 0x000ea400080410ff */
[----:B--2---:R-:W-:Y:S05]  /*76a0*/  @!P2 BRA `(.L_x_127) ;  /* 0xfffffffc00f0a947 */ /* 0x004fea000383ffff */
[----:B------:R-:W-:Y:S05]  /*76b0*/  BRA `(.L_x_76) ;  /* 0xffffffcc00707947 */ /* 0x000fea000383ffff */
.L_x_80:
[----:B-1----:R-:W-:Y:S07]  /*76c0*/  MOV R0, UR17 ;  /* 0x0000001100007c02 */ /* 0x002fee0008000f00 */
.L_x_128:
[----:B-1----:R1:W2:Y:S02]  /*76d0*/  SYNCS.PHASECHK.TRANS64.TRYWAIT P0, [R0+URZ+0x38], R6 ;  /* 0x00003806000075a7 */ /* 0x0022a400080011ff */
[----:B--2---:R-:W-:Y:S05]  /*76e0*/  @!P0 NANOSLEEP.SYNCS 0x989680 ;  /* 0x009896800000895d */ /* 0x004fea0003900000 */
[----:B------:R-:W2:Y:S02]  /*76f0*/  @!P0 SYNCS.PHASECHK.TRANS64 P0, [R0+URZ+0x38], R6 ;  /* 0x00003806000085a7 */ /* 0x000ea400080010ff */
[----:B--2---:R-:W-:Y:S05]  /*7700*/  @!P0 BRA `(.L_x_128) ;  /* 0xfffffffc00f08947 */ /* 0x004fea000383ffff */
[----:B------:R-:W-:Y:S05]  /*7710*/  BRA `(.L_x_129) ;  /* 0xffffffcc00c07947 */ /* 0x000fea000383ffff */
.L_x_83:
[----:B--2---:R2:W4:Y:S02]  /*7720*/  SYNCS.PHASECHK.TRANS64.TRYWAIT P0, [R3+URZ+0x50], R0 ;  /* 0x00005000030075a7 */ /* 0x00452400080011ff */
[----:B----4-:R-:W-:Y:S05]  /*7730*/  @!P0 NANOSLEEP.SYNCS 0x989680 ;  /* 0x009896800000895d */ /* 0x010fea0003900000 */
[----:B------:R-:W4:Y:S02]  /*7740*/  @!P0 SYNCS.PHASECHK.TRANS64 P0, [R3+URZ+0x50], R0 ;  /* 0x00005000030085a7 */ /* 0x000f2400080010ff */
[----:B----4-:R-:W-:Y:S05]  /*7750*/  @!P0 BRA `(.L_x_83) ;  /* 0xfffffffc00f08947 */ /* 0x010fea000383ffff */
[----:B------:R-:W-:Y:S05]  /*7760*/  BRA `(.L_x_130) ;  /* 0xffffffd400107947 */ /* 0x000fea000383ffff */
.L_x_94:
[----:B-1----:R-:W-:Y:S04]  /*7770*/  MOV R0, UR44 ;  /* 0x0000002c00007c02 */ /* 0x002fe80008000f00 */
[----:B------:R1:W2:Y:S03]  /*7780*/  SYNCS.PHASECHK.TRANS64.TRYWAIT P1, [R0+URZ+0x30], R3 ;  /* 0x00003003000075a7 */ /* 0x0002a600080211ff */
[----:B--2---:R-:W-:Y:S05]  /*7790*/  @!P1 NANOSLEEP.SYNCS 0x989680 ;  /* 0x009896800000995d */ /* 0x004fea0003900000 */
[----:B------:R-:W2:Y:S02]  /*77a0*/  @!P1 SYNCS.PHASECHK.TRANS64 P1, [R0+URZ+0x30], R3 ;  /* 0x00003003000095a7 */ /* 0x000ea400080210ff */
[----:B--2---:R-:W-:Y:S05]  /*77b0*/  @!P1 BRA `(.L_x_94) ;  /* 0xfffffffc00ec9947 */ /* 0x004fea000383ffff */
[----:B------:R-:W-:Y:S05]  /*77c0*/  BRA `(.L_x_93) ;  /* 0xffffffe000687947 */ /* 0x000fea000383ffff */
.L_x_96:
[----:B------:R1:W1:Y:S02]  /*77d0*/  SYNCS.PHASECHK.TRANS64.TRYWAIT P1, [R22+URZ+0x70], R4 ;  /* 0x00007004160075a7 */ /* 0x00026400080211ff */
[----:B-1----:R-:W-:Y:S05]  /*77e0*/  @!P1 NANOSLEEP.SYNCS 0x989680 ;  /* 0x009896800000995d */ /* 0x002fea0003900000 */
[----:B------:R-:W1:Y:S02]  /*77f0*/  @!P1 SYNCS.PHASECHK.TRANS64 P1, [R22+URZ+0x70], R4 ;  /* 0x00007004160095a7 */ /* 0x000e6400080210ff */
[----:B-1----:R-:W-:Y:S05]  /*7800*/  @!P1 BRA `(.L_x_96) ;  /* 0xfffffffc00f09947 */ /* 0x002fea000383ffff */
[----:B------:R-:W-:Y:S05]  /*7810*/  BRA `(.L_x_95) ;  /* 0xffffffe000ac7947 */ /* 0x000fea000383ffff */
        .weak           $__internal_0_$__cuda_sm10x_tcgen05_guardrail_trap_col_being_dealloced_not_returned_by_alloc
        .type           $__internal_0_$__cuda_sm10x_tcgen05_guardrail_trap_col_being_dealloced_not_returned_by_alloc,@function
        .size           $__internal_0_$__cuda_sm10x_tcgen05_guardrail_trap_col_being_dealloced_not_returned_by_alloc,($__internal_1_$__cuda_sm10x_tcgen05_guardrail_trap_phase_invalid_during_alloc - $__internal_0_$__cuda_sm10x_tcgen05_guardrail_trap_col_being_dealloced_not_returned_by_alloc)
$__internal_0_$__cuda_sm10x_tcgen05_guardrail_trap_col_being_dealloced_not_returned_by_alloc:
[----:B------:R-:W-:Y:S05]  /*7820*/  BPT.TRAP 0x1 ;  /* 0x000000040000795c */ /* 0x000fea0000300000 */
[----:B------:R-:W-:-:S04]  /*7830*/  HFMA2 R3, -RZ, RZ, 0, 0 ;  /* 0x00000000ff037431 */ /* 0x000fc800000001ff */
[----:B------:R-:W-:Y:S05]  /*7840*/  RET.REL.NODEC R2 `(_ZN7cutlass13device_kernelINS_4gemm6kernel13GemmUniversalIN4cute5tupleIJiiiiEEENS1_10collective13CollectiveMmaINS1_35MainloopSm100TmaUmmaWarpSpecializedILi3ELi2ELi4ENS5_IJNS4_1CILi1EEENSA_ILi2EEESB_EEEEENS5_IJNSA_ILi128EEENSA_ILi64EEESF_EEEaNS5_IJlSB_lEEEaSI_NS4_8TiledMMAINS4_8MMA_AtomIJNS4_15SM100_MMA_S8_SSIaaiLi128ELi64ELNS4_4UMMA5MajorE0ELSN_0ELNSM_8SaturateE0EEEEEENS4_6LayoutINS5_IJSB_SB_SB_EEENS5_IJNSA_ILi0EEEST_ST_EEEEENS5_IJNS4_10UnderscoreESW_SW_EEEEENS4_23SM90_TMA_LOAD_MULTICASTENS4_14ComposedLayoutINS4_7SwizzleILi3ELi4ELi3EEENS4_18smem_ptr_flag_bitsILi8EEENSR_INS5_IJNSA_ILi8EEESF_EEENS5_IJSF_SB_EEEEEEEvNS4_8identityENS4_13SM90_TMA_LOADES19_vS1A_EENS_8epilogue10collective18CollectiveEpilogueINS1D_23Sm100TmaWarpSpecializedILi1ELi1ELi64ELb0ELb0EEEJSH_NS5_IJNSR_ISF_SB_EENSR_ISG_SB_EEEEEaSI_aSI_NS1D_6fusion15FusionCallbacksIS1H_NS1L_17LinearCombinationIaiaiLNS_15FloatRoundStyleE2EEESH_S1K_JEEENS4_5SM1004TMEM4LOAD26SM100_TMEM_LOAD_32dp32b64xES1B_NS10_INS11_ILi2ELi4ELi3EEES14_NSR_INS5_IJS15_SG_EEENS5_IJSG_SB_EEEEEEENS4_39AutoVectorizingCopyWithAssumedAlignmentILi128EEENS4_14SM90_TMA_STOREES1Z_S21_S21_EEEvvEEEEvNT_6ParamsE) ;  /* 0xffffff8402ec7950 */ /* 0x000fea0003c3ffff */
        .weak           $__internal_1_$__cuda_sm10x_tcgen05_guardrail_trap_phase_invalid_during_alloc
        .type           $__internal_1_$__cuda_sm10x_tcgen05_guardrail_trap_phase_invalid_during_alloc,@function
        .size           $__internal_1_$__cuda_sm10x_tcgen05_guardrail_trap_phase_invalid_during_alloc,($__internal_2_$__cuda_sm10x_tcgen05_guardrail_trap_unallocated_columns_being_dealloced - $__internal_1_$__cuda_sm10x_tcgen05_guardrail_trap_phase_invalid_during_alloc)
$__internal_1_$__cuda_sm10x_tcgen05_guardrail_trap_phase_invalid_during_alloc:
[----:B------:R-:W-:Y:S05]  /*7850*/  BPT.TRAP 0x1 ;  /* 0x000000040000795c */ /* 0x000fea0000300000 */
[----:B------:R-:W-:-:S04]  /*7860*/  MOV R5, 0x0 ;  /* 0x0000000000057802 */ /* 0x000fc80000000f00 */
[----:B------:R-:W-:Y:S05]  /*7870*/  RET.REL.NODEC R4 `(_ZN7cutlass13device_kernelINS_4gemm6kernel13GemmUniversalIN4cute5tupleIJiiiiEEENS1_10collective13CollectiveMmaINS1_35MainloopSm100TmaUmmaWarpSpecializedILi3ELi2ELi4ENS5_IJNS4_1CILi1EEENSA_ILi2EEESB_EEEEENS5_IJNSA_ILi128EEENSA_ILi64EEESF_EEEaNS5_IJlSB_lEEEaSI_NS4_8TiledMMAINS4_8MMA_AtomIJNS4_15SM100_MMA_S8_SSIaaiLi128ELi64ELNS4_4UMMA5MajorE0ELSN_0ELNSM_8SaturateE0EEEEEENS4_6LayoutINS5_IJSB_SB_SB_EEENS5_IJNSA_ILi0EEEST_ST_EEEEENS5_IJNS4_10UnderscoreESW_SW_EEEEENS4_23SM90_TMA_LOAD_MULTICASTENS4_14ComposedLayoutINS4_7SwizzleILi3ELi4ELi3EEENS4_18smem_ptr_flag_bitsILi8EEENSR_INS5_IJNSA_ILi8EEESF_EEENS5_IJSF_SB_EEEEEEEvNS4_8identityENS4_13SM90_TMA_LOADES19_vS1A_EENS_8epilogue10collective18CollectiveEpilogueINS1D_23Sm100TmaWarpSpecializedILi1ELi1ELi64ELb0ELb0EEEJSH_NS5_IJNSR_ISF_SB_EENSR_ISG_SB_EEEEEaSI_aSI_NS1D_6fusion15FusionCallbacksIS1H_NS1L_17LinearCombinationIaiaiLNS_15FloatRoundStyleE2EEESH_S1K_JEEENS4_5SM1004TMEM4LOAD26SM100_TMEM_LOAD_32dp32b64xES1B_NS10_INS11_ILi2ELi4ELi3EEES14_NSR_INS5_IJS15_SG_EEENS5_IJSG_SB_EEEEEEENS4_39AutoVectorizingCopyWithAssumedAlignmentILi128EEENS4_14SM90_TMA_STOREES1Z_S21_S21_EEEvvEEEEvNT_6ParamsE) ;  /* 0xffffff8404e07950 */ /* 0x000fea0003c3ffff */
        .weak           $__internal_2_$__cuda_sm10x_tcgen05_guardrail_trap_unallocated_columns_being_dealloced
        .type           $__internal_2_$__cuda_sm10x_tcgen05_guardrail_trap_unallocated_columns_being_dealloced,@function
        .size           $__internal_2_$__cuda_sm10x_tcgen05_guardrail_trap_unallocated_columns_being_dealloced,(.L_x_132 - $__internal_2_$__cuda_sm10x_tcgen05_guardrail_trap_unallocated_columns_being_dealloced)
$__internal_2_$__cuda_sm10x_tcgen05_guardrail_trap_unallocated_columns_being_dealloced:
[----:B------:R-:W-:Y:S05]  /*7880*/  BPT.TRAP 0x1 ;  /* 0x000000040000795c */ /* 0x000fea0000300000 */
[----:B------:R-:W-:-:S04]  /*7890*/  HFMA2 R3, -RZ, RZ, 0, 0 ;  /* 0x00000000ff037431 */ /* 0x000fc800000001ff */
[----:B------:R-:W-:Y:S05]  /*78a0*/  RET.REL.NODEC R2 `(_ZN7cutlass13device_kernelINS_4gemm6kernel13GemmUniversalIN4cute5tupleIJiiiiEEENS1_10collective13CollectiveMmaINS1_35MainloopSm100TmaUmmaWarpSpecializedILi3ELi2ELi4ENS5_IJNS4_1CILi1EEENSA_ILi2EEESB_EEEEENS5_IJNSA_ILi128EEENSA_ILi64EEESF_EEEaNS5_IJlSB_lEEEaSI_NS4_8TiledMMAINS4_8MMA_AtomIJNS4_15SM100_MMA_S8_SSIaaiLi128ELi64ELNS4_4UMMA5MajorE0ELSN_0ELNSM_8SaturateE0EEEEEENS4_6LayoutINS5_IJSB_SB_SB_EEENS5_IJNSA_ILi0EEEST_ST_EEEEENS5_IJNS4_10UnderscoreESW_SW_EEEEENS4_23SM90_TMA_LOAD_MULTICASTENS4_14ComposedLayoutINS4_7SwizzleILi3ELi4ELi3EEENS4_18smem_ptr_flag_bitsILi8EEENSR_INS5_IJNSA_ILi8EEESF_EEENS5_IJSF_SB_EEEEEEEvNS4_8identityENS4_13SM90_TMA_LOADES19_vS1A_EENS_8epilogue10collective18CollectiveEpilogueINS1D_23Sm100TmaWarpSpecializedILi1ELi1ELi64ELb0ELb0EEEJSH_NS5_IJNSR_ISF_SB_EENSR_ISG_SB_EEEEEaSI_aSI_NS1D_6fusion15FusionCallbacksIS1H_NS1L_17LinearCombinationIaiaiLNS_15FloatRoundStyleE2EEESH_S1K_JEEENS4_5SM1004TMEM4LOAD26SM100_TMEM_LOAD_32dp32b64xES1B_NS10_INS11_ILi2ELi4ELi3EEES14_NSR_INS5_IJS15_SG_EEENS5_IJSG_SB_EEEEEEENS4_39AutoVectorizingCopyWithAssumedAlignmentILi128EEENS4_14SM90_TMA_STOREES1Z_S21_S21_EEEvvEEEEvNT_6ParamsE) ;  /* 0xffffff8402d47950 */ /* 0x000fea0003c3ffff */
.L_x_131:
[----:B------:R-:W-:-:S00]  /*78b0*/  BRA `(.L_x_131) ;  /* 0xfffffffc00fc7947 */ /* 0x000fc0000383ffff */
[----:B------:R-:W-:-:S00]  /*78c0*/  NOP ;  /* 0x0000000000007918 */ /* 0x000fc00000000000 */
        /* <DEDUP_REMOVED lines=11> */
.L_x_132:


//--------------------- .nv.global.init           --------------------------
	.section	.nv.global.init,"aw",@progbits
.nv.global.init:
	.type		$str$27,@object
	.size		$str$27,($str$28 - $str$27)
$str$27:
        /*0000*/ 	.byte	0x28, 0x61, 0x64, 0x64, 0x72, 0x65, 0x73, 0x73, 0x20, 0x26, 0x20, 0x6d, 0x61, 0x73, 0x6b, 0x29
        /*0010*/ 	.byte	0x20, 0x3d, 0x3d, 0x20, 0x30, 0x00
	.type		$str$28,@object
	.size		$str$28,($str$26 - $str$28)
$str$28:
        /*0016*/ 	.byte	0x2f, 0x74, 0x6d, 0x70, 0x2f, 0x63, 0x75, 0x74, 0x6c, 0x61, 0x73, 0x73, 0x5f, 0x73, 0x77, 0x65
        /*0026*/ 	.byte	0x65, 0x70, 0x5f, 0x73, 0x72, 0x63, 0x2f, 0x69, 0x6e, 0x63, 0x6c, 0x75, 0x64, 0x65, 0x2f, 0x63
        /*0036*/ 	.byte	0x75, 0x74, 0x65, 0x2f, 0x70, 0x6f, 0x69, 0x6e, 0x74, 0x65, 0x72, 0x5f, 0x66, 0x6c, 0x61, 0x67
        /*0046*/ 	.byte	0x67, 0x65, 0x64, 0x2e, 0x68, 0x70, 0x70, 0x00
	.type		$str$26,@object
	.size		$str$26,($str$25 - $str$26)
$str$26:
        /*004e*/ 	.byte	0x2f, 0x74, 0x6d, 0x70, 0x2f, 0x63, 0x75, 0x74, 0x6c, 0x61, 0x73, 0x73, 0x5f, 0x73, 0x77, 0x65
        /*005e*/ 	.byte	0x65, 0x70, 0x5f, 0x73, 0x72, 0x63, 0x2f, 0x69, 0x6e, 0x63, 0x6c, 0x75, 0x64, 0x65, 0x2f, 0x63
        /*006e*/ 	.byte	0x75, 0x74, 0x65, 0x2f, 0x61, 0x74, 0x6f, 0x6d, 0x2f, 0x63, 0x6f, 0x70, 0x79, 0x5f, 0x74, 0x72
        /*007e*/ 	.byte	0x61, 0x69, 0x74, 0x73, 0x5f, 0x73, 0x6d, 0x31, 0x30, 0x30, 0x2e, 0x68, 0x70, 0x70, 0x00
	.type		$str$25,@object
	.size		$str$25,(__unnamed_1 - $str$25)
$str$25:
        /*008d*/ 	.byte	0x28, 0x28, 0x75, 0x69, 0x6e, 0x74, 0x33, 0x32, 0x5f, 0x74, 0x28, 0x74, 0x68, 0x72, 0x65, 0x61
        /*009d*/ 	.byte	0x64, 0x49, 0x64, 0x78, 0x2e, 0x78, 0x29, 0x20, 0x2f, 0x20, 0x33, 0x32, 0x29, 0x20, 0x25, 0x20
        /*00ad*/ 	.byte	0x34, 0x29, 0x20, 0x3d, 0x3d, 0x20, 0x28, 0x28, 0x28, 0x74, 0x6d, 0x65, 0x6d, 0x5f, 0x61, 0x64
        /*00bd*/ 	.byte	0x64, 0x72, 0x20, 0x3e, 0x3e, 0x20, 0x31, 0x36, 0x29, 0x20, 0x2f, 0x20, 0x33, 0x32, 0x29, 0x20
        /*00cd*/ 	.byte	0x25, 0x20, 0x34, 0x29, 0x00
	.type		__unnamed_1,@object
	.size		__unnamed_1,(__unnamed_2 - __unnamed_1)
__unnamed_1:
        /*00d2*/ 	.byte	0x61, 0x75, 0x74, 0x6f, 0x20, 0x63, 0x75, 0x74, 0x65, 0x3a, 0x3a, 0x61, 0x73, 0x5f, 0x70, 0x6f
        /* <DEDUP_REMOVED lines=24> */
        /*0262*/ 	.byte	0x5d, 0x00
	.type		__unnamed_2,@object
	.size		__unnamed_2,(.L_2 - __unnamed_2)
__unnamed_2:
        /* <DEDUP_REMOVED lines=42> */
        /*0504*/ 	.byte	0x43, 0x3c, 0x30, 0x3e, 0x3e, 0x3e, 0x3e, 0x5d, 0x00
.L_2:


//--------------------- .nv.shared._ZN7cutlass13device_kernelINS_4gemm6kernel13GemmUniversalIN4cute5tupleIJiiiiEEENS1_10collective13CollectiveMmaINS1_35MainloopSm100TmaUmmaWarpSpecializedILi3ELi2ELi4ENS5_IJNS4_1CILi1EEENSA_ILi2EEESB_EEEEENS5_IJNSA_ILi128EEENSA_ILi64EEESF_EEEaNS5_IJlSB_lEEEaSI_NS4_8TiledMMAINS4_8MMA_AtomIJNS4_15SM100_MMA_S8_SSIaaiLi128ELi64ELNS4_4UMMA5MajorE0ELSN_0ELNSM_8SaturateE0EEEEEENS4_6LayoutINS5_IJSB_SB_SB_EEENS5_IJNSA_ILi0EEEST_ST_EEEEENS5_IJNS4_10UnderscoreESW_SW_EEEEENS4_23SM90_TMA_LOAD_MULTICASTENS4_14ComposedLayoutINS4_7SwizzleILi3ELi4ELi3EEENS4_18smem_ptr_flag_bitsILi8EEENSR_INS5_IJNSA_ILi8EEESF_EEENS5_IJSF_SB_EEEEEEEvNS4_8identityENS4_13SM90_TMA_LOADES19_vS1A_EENS_8epilogue10collective18CollectiveEpilogueINS1D_23Sm100TmaWarpSpecializedILi1ELi1ELi64ELb0ELb0EEEJSH_NS5_IJNSR_ISF_SB_EENSR_ISG_SB_EEEEEaSI_aSI_NS1D_6fusion15FusionCallbacksIS1H_NS1L_17LinearCombinationIaiaiLNS_15FloatRoundStyleE2EEESH_S1K_JEEENS4_5SM1004TMEM4LOAD26SM100_TMEM_LOAD_32dp32b64xES1B_NS10_INS11_ILi2ELi4ELi3EEES14_NSR_INS5_IJS15_SG_EEENS5_IJSG_SB_EEEEEEENS4_39AutoVectorizingCopyWithAssumedAlignmentILi128EEENS4_14SM90_TMA_STOREES1Z_S21_S21_EEEvvEEEEvNT_6ParamsE --------------------------
	.section	.nv.shared._ZN7cutlass13device_kernelINS_4gemm6kernel13GemmUniversalIN4cute5tupleIJiiiiEEENS1_10collective13CollectiveMmaINS1_35MainloopSm100TmaUmmaWarpSpecializedILi3ELi2ELi4ENS5_IJNS4_1CILi1EEENSA_ILi2EEESB_EEEEENS5_IJNSA_ILi128EEENSA_ILi64EEESF_EEEaNS5_IJlSB_lEEEaSI_NS4_8TiledMMAINS4_8MMA_AtomIJNS4_15SM100_MMA_S8_SSIaaiLi128ELi64ELNS4_4UMMA5MajorE0ELSN_0ELNSM_8SaturateE0EEEEEENS4_6LayoutINS5_IJSB_SB_SB_EEENS5_IJNSA_ILi0EEEST_ST_EEEEENS5_IJNS4_10UnderscoreESW_SW_EEEEENS4_23SM90_TMA_LOAD_MULTICASTENS4_14ComposedLayoutINS4_7SwizzleILi3ELi4ELi3EEENS4_18smem_ptr_flag_bitsILi8EEENSR_INS5_IJNSA_ILi8EEESF_EEENS5_IJSF_SB_EEEEEEEvNS4_8identityENS4_13SM90_TMA_LOADES19_vS1A_EENS_8epilogue10collective18CollectiveEpilogueINS1D_23Sm100TmaWarpSpecializedILi1ELi1ELi64ELb0ELb0EEEJSH_NS5_IJNSR_ISF_SB_EENSR_ISG_SB_EEEEEaSI_aSI_NS1D_6fusion15FusionCallbacksIS1H_NS1L_17LinearCombinationIaiaiLNS_15FloatRoundStyleE2EEESH_S1K_JEEENS4_5SM1004TMEM4LOAD26SM100_TMEM_LOAD_32dp32b64xES1B_NS10_INS11_ILi2ELi4ELi3EEES14_NSR_INS5_IJS15_SG_EEENS5_IJSG_SB_EEEEEEENS4_39AutoVectorizingCopyWithAssumedAlignmentILi128EEENS4_14SM90_TMA_STOREES1Z_S21_S21_EEEvvEEEEvNT_6ParamsE,"aw",@nobits
	.sectionflags	@""
	.align	16
	.zero		1024


//--------------------- .nv.shared.reserved.0     --------------------------
	.section	.nv.shared.reserved.0,"aw",@nobits
	.weak		__nv_reservedSMEM_offset_0_alias
	.size		__nv_reservedSMEM_offset_0_alias, 0, 64
	.other		__nv_reservedSMEM_offset_0_alias,@"STO_CUDA_RESERVED_SHARED STV_DEFAULT"
__nv_reservedSMEM_offset_0_alias:
	.zero		0
.nv.shared.reserved.0:
	.zero		64
	.weak		__nv_reservedSMEM_tcgen05_partition
	.type		__nv_reservedSMEM_tcgen05_partition,@object
	.size		__nv_reservedSMEM_tcgen05_partition,(.L_0 - __nv_reservedSMEM_tcgen05_partition)
__nv_reservedSMEM_tcgen05_partition:
	.zero		32
.L_0:


//--------------------- .nv.global                --------------------------
	.section	.nv.global,"aw",@nobits
.nv.global:
	.type		_ZN40_INTERNAL_59d21fac_4_k_cu_29912da2_102354cute1_E,@object
	.size		_ZN40_INTERNAL_59d21fac_4_k_cu_29912da2_102354cute1_E,(_ZN40_INTERNAL_59d21fac_4_k_cu_29912da2_102354cuda3std3__45__cpo6cbeginE - _ZN40_INTERNAL_59d21fac_4_k_cu_29912da2_102354cute1_E)
_ZN40_INTERNAL_59d21fac_4_k_cu_29912da2_102354cute1_E:
	.zero		1
	.type		_ZN40_INTERNAL_59d21fac_4_k_cu_29912da2_102354cuda3std3__45__cpo6cbeginE,@object
	.size		_ZN40_INTERNAL_59d21fac_4_k_cu_29912da2_102354cuda3std3__45__cpo6cbeginE,(_ZN40_INTERNAL_59d21fac_4_k_cu_29912da2_102354cuda3std3__48in_placeE - _ZN40_INTERNAL_59d21fac_4_k_cu_29912da2_102354cuda3std3__45__cpo6cbeginE)
_ZN40_INTERNAL_59d21fac_4_k_cu_29912da2_102354cuda3std3__45__cpo6cbeginE:
	.zero		1
	.type		_ZN40_INTERNAL_59d21fac_4_k_cu_29912da2_102354cuda3std3__48in_placeE,@object
	.size		_ZN40_INTERNAL_59d21fac_4_k_cu_29912da2_102354cuda3std3__48in_placeE,(_ZN40_INTERNAL_59d21fac_4_k_cu_29912da2_102354cuda3std6ranges3__45__cpo9iter_moveE - _ZN40_INTERNAL_59d21fac_4_k_cu_29912da2_102354cuda3std3__48in_placeE)
_ZN40_INTERNAL_59d21fac_4_k_cu_29912da2_102354cuda3std3__48in_placeE:
	.zero		1
	.type		_ZN40_INTERNAL_59d21fac_4_k_cu_29912da2_102354cuda3std6ranges3__45__cpo9iter_moveE,@object
	.size		_ZN40_INTERNAL_59d21fac_4_k_cu_29912da2_102354cuda3std6ranges3__45__cpo9iter_moveE,(_ZN40_INTERNAL_59d21fac_4_k_cu_29912da2_102354cuda3std3__45__cpo5beginE - _ZN40_INTERNAL_59d21fac_4_k_cu_29912da2_102354cuda3std6ranges3__45__cpo9iter_moveE)
_ZN40_INTERNAL_59d21fac_4_k_cu_29912da2_102354cuda3std6ranges3__45__cpo9iter_moveE:
	.zero		1
	.type		_ZN40_INTERNAL_59d21fac_4_k_cu_29912da2_102354cuda3std3__45__cpo5beginE,@object
	.size		_ZN40_INTERNAL_59d21fac_4_k_cu_29912da2_102354cuda3std3__45__cpo5beginE,(_ZN40_INTERNAL_59d21fac_4_k_cu_29912da2_102354cuda3std3__442_GLOBAL__N__59d21fac_4_k_cu_29912da2_102356ignoreE - _ZN40_INTERNAL_59d21fac_4_k_cu_29912da2_102354cuda3std3__45__cpo5beginE)
_ZN40_INTERNAL_59d21fac_4_k_cu_29912da2_102354cuda3std3__45__cpo5beginE:
	.zero		1
	.type		_ZN40_INTERNAL_59d21fac_4_k_cu_29912da2_102354cuda3std3__442_GLOBAL__N__59d21fac_4_k_cu_29912da2_102356ignoreE,@object
	.size		_ZN40_INTERNAL_59d21fac_4_k_cu_29912da2_102354cuda3std3__442_GLOBAL__N__59d21fac_4_k_cu_29912da2_102356ignoreE,(_ZN40_INTERNAL_59d21fac_4_k_cu_29912da2_102354cute7productE - _ZN40_INTERNAL_59d21fac_4_k_cu_29912da2_102354cuda3std3__442_GLOBAL__N__59d21fac_4_k_cu_29912da2_102356ignoreE)
_ZN40_INTERNAL_59d21fac_4_k_cu_29912da2_102354cuda3std3__442_GLOBAL__N__59d21fac_4_k_cu_29912da2_102356ignoreE:
	.zero		1
	.type		_ZN40_INTERNAL_59d21fac_4_k_cu_29912da2_102354cute7productE,@object
	.size		_ZN40_INTERNAL_59d21fac_4_k_cu_29912da2_102354cute7productE,(_ZN40_INTERNAL_59d21fac_4_k_cu_29912da2_102354cuda3std3__45__cpo3endE - _ZN40_INTERNAL_59d21fac_4_k_cu_29912da2_102354cute7productE)
_ZN40_INTERNAL_59d21fac_4_k_cu_29912da2_102354cute7productE:
	.zero		1
	.type		_ZN40_INTERNAL_59d21fac_4_k_cu_29912da2_102354cuda3std3__45__cpo3endE,@object
	.size		_ZN40_INTERNAL_59d21fac_4_k_cu_29912da2_102354cuda3std3__45__cpo3endE,(_ZN40_INTERNAL_59d21fac_4_k_cu_29912da2_102354cuda3std3__419piecewise_constructE - _ZN40_INTERNAL_59d21fac_4_k_cu_29912da2_102354cuda3std3__45__cpo3endE)
_ZN40_INTERNAL_59d21fac_4_k_cu_29912da2_102354cuda3std3__45__cpo3endE:
	.zero		1
	.type		_ZN40_INTERNAL_59d21fac_4_k_cu_29912da2_102354cuda3std3__419piecewise_constructE,@object
	.size		_ZN40_INTERNAL_59d21fac_4_k_cu_29912da2_102354cuda3std3__419piecewise_constructE,(_ZN40_INTERNAL_59d21fac_4_k_cu_29912da2_102354cuda3std3__45__cpo4cendE - _ZN40_INTERNAL_59d21fac_4_k_cu_29912da2_102354cuda3std3__419piecewise_constructE)
_ZN40_INTERNAL_59d21fac_4_k_cu_29912da2_102354cuda3std3__419piecewise_constructE:
	.zero		1
	.type		_ZN40_INTERNAL_59d21fac_4_k_cu_29912da2_102354cuda3std3__45__cpo4cendE,@object
	.size		_ZN40_INTERNAL_59d21fac_4_k_cu_29912da2_102354cuda3std3__45__cpo4cendE,(_ZN40_INTERNAL_59d21fac_4_k_cu_29912da2_102354cuda3std6ranges3__45__cpo4swapE - _ZN40_INTERNAL_59d21fac_4_k_cu_29912da2_102354cuda3std3__45__cpo4cendE)
_ZN40_INTERNAL_59d21fac_4_k_cu_29912da2_102354cuda3std3__45__cpo4cendE:
	.zero		1
	.type		_ZN40_INTERNAL_59d21fac_4_k_cu_29912da2_102354cuda3std6ranges3__45__cpo4swapE,@object
	.size		_ZN40_INTERNAL_59d21fac_4_k_cu_29912da2_102354cuda3std6ranges3__45__cpo4swapE,(.L_10 - _ZN40_INTERNAL_59d21fac_4_k_cu_29912da2_102354cuda3std6ranges3__45__cpo4swapE)
_ZN40_INTERNAL_59d21fac_4_k_cu_29912da2_102354cuda3std6ranges3__45__cpo4swapE:
	.zero		1
.L_10:


//--------------------- .nv.constant0._ZN7cutlass13device_kernelINS_4gemm6kernel13GemmUniversalIN4cute5tupleIJiiiiEEENS1_10collective13CollectiveMmaINS1_35MainloopSm100TmaUmmaWarpSpecializedILi3ELi2ELi4ENS5_IJNS4_1CILi1EEENSA_ILi2EEESB_EEEEENS5_IJNSA_ILi128EEENSA_ILi64EEESF_EEEaNS5_IJlSB_lEEEaSI_NS4_8TiledMMAINS4_8MMA_AtomIJNS4_15SM100_MMA_S8_SSIaaiLi128ELi64ELNS4_4UMMA5MajorE0ELSN_0ELNSM_8SaturateE0EEEEEENS4_6LayoutINS5_IJSB_SB_SB_EEENS5_IJNSA_ILi0EEEST_ST_EEEEENS5_IJNS4_10UnderscoreESW_SW_EEEEENS4_23SM90_TMA_LOAD_MULTICASTENS4_14ComposedLayoutINS4_7SwizzleILi3ELi4ELi3EEENS4_18smem_ptr_flag_bitsILi8EEENSR_INS5_IJNSA_ILi8EEESF_EEENS5_IJSF_SB_EEEEEEEvNS4_8identityENS4_13SM90_TMA_LOADES19_vS1A_EENS_8epilogue10collective18CollectiveEpilogueINS1D_23Sm100TmaWarpSpecializedILi1ELi1ELi64ELb0ELb0EEEJSH_NS5_IJNSR_ISF_SB_EENSR_ISG_SB_EEEEEaSI_aSI_NS1D_6fusion15FusionCallbacksIS1H_NS1L_17LinearCombinationIaiaiLNS_15FloatRoundStyleE2EEESH_S1K_JEEENS4_5SM1004TMEM4LOAD26SM100_TMEM_LOAD_32dp32b64xES1B_NS10_INS11_ILi2ELi4ELi3EEES14_NSR_INS5_IJS15_SG_EEENS5_IJSG_SB_EEEEEEENS4_39AutoVectorizingCopyWithAssumedAlignmentILi128EEENS4_14SM90_TMA_STOREES1Z_S21_S21_EEEvvEEEEvNT_6ParamsE --------------------------
	.section	.nv.constant0._ZN7cutlass13device_kernelINS_4gemm6kernel13GemmUniversalIN4cute5tupleIJiiiiEEENS1_10collective13CollectiveMmaINS1_35MainloopSm100TmaUmmaWarpSpecializedILi3ELi2ELi4ENS5_IJNS4_1CILi1EEENSA_ILi2EEESB_EEEEENS5_IJNSA_ILi128EEENSA_ILi64EEESF_EEEaNS5_IJlSB_lEEEaSI_NS4_8TiledMMAINS4_8MMA_AtomIJNS4_15SM100_MMA_S8_SSIaaiLi128ELi64ELNS4_4UMMA5MajorE0ELSN_0ELNSM_8SaturateE0EEEEEENS4_6LayoutINS5_IJSB_SB_SB_EEENS5_IJNSA_ILi0EEEST_ST_EEEEENS5_IJNS4_10UnderscoreESW_SW_EEEEENS4_23SM90_TMA_LOAD_MULTICASTENS4_14ComposedLayoutINS4_7SwizzleILi3ELi4ELi3EEENS4_18smem_ptr_flag_bitsILi8EEENSR_INS5_IJNSA_ILi8EEESF_EEENS5_IJSF_SB_EEEEEEEvNS4_8identityENS4_13SM90_TMA_LOADES19_vS1A_EENS_8epilogue10collective18CollectiveEpilogueINS1D_23Sm100TmaWarpSpecializedILi1ELi1ELi64ELb0ELb0EEEJSH_NS5_IJNSR_ISF_SB_EENSR_ISG_SB_EEEEEaSI_aSI_NS1D_6fusion15FusionCallbacksIS1H_NS1L_17LinearCombinationIaiaiLNS_15FloatRoundStyleE2EEESH_S1K_JEEENS4_5SM1004TMEM4LOAD26SM100_TMEM_LOAD_32dp32b64xES1B_NS10_INS11_ILi2ELi4ELi3EEES14_NSR_INS5_IJS15_SG_EEENS5_IJSG_SB_EEEEEEENS4_39AutoVectorizingCopyWithAssumedAlignmentILi128EEENS4_14SM90_TMA_STOREES1Z_S21_S21_EEEvvEEEEvNT_6ParamsE,"a",@progbits
	.sectionflags	@""
	.align	4
.nv.constant0._ZN7cutlass13device_kernelINS_4gemm6kernel13GemmUniversalIN4cute5tupleIJiiiiEEENS1_10collective13CollectiveMmaINS1_35MainloopSm100TmaUmmaWarpSpecializedILi3ELi2ELi4ENS5_IJNS4_1CILi1EEENSA_ILi2EEESB_EEEEENS5_IJNSA_ILi128EEENSA_ILi64EEESF_EEEaNS5_IJlSB_lEEEaSI_NS4_8TiledMMAINS4_8MMA_AtomIJNS4_15SM100_MMA_S8_SSIaaiLi128ELi64ELNS4_4UMMA5MajorE0ELSN_0ELNSM_8SaturateE0EEEEEENS4_6LayoutINS5_IJSB_SB_SB_EEENS5_IJNSA_ILi0EEEST_ST_EEEEENS5_IJNS4_10UnderscoreESW_SW_EEEEENS4_23SM90_TMA_LOAD_MULTICASTENS4_14ComposedLayoutINS4_7SwizzleILi3ELi4ELi3EEENS4_18smem_ptr_flag_bitsILi8EEENSR_INS5_IJNSA_ILi8EEESF_EEENS5_IJSF_SB_EEEEEEEvNS4_8identityENS4_13SM90_TMA_LOADES19_vS1A_EENS_8epilogue10collective18CollectiveEpilogueINS1D_23Sm100TmaWarpSpecializedILi1ELi1ELi64ELb0ELb0EEEJSH_NS5_IJNSR_ISF_SB_EENSR_ISG_SB_EEEEEaSI_aSI_NS1D_6fusion15FusionCallbacksIS1H_NS1L_17LinearCombinationIaiaiLNS_15FloatRoundStyleE2EEESH_S1K_JEEENS4_5SM1004TMEM4LOAD26SM100_TMEM_LOAD_32dp32b64xES1B_NS10_INS11_ILi2ELi4ELi3EEES14_NSR_INS5_IJS15_SG_EEENS5_IJSG_SB_EEEEEEENS4_39AutoVectorizingCopyWithAssumedAlignmentILi128EEENS4_14SM90_TMA_STOREES1Z_S21_S21_EEEvvEEEEvNT_6ParamsE:
	.zero		2944


//--------------------- SYMBOLS --------------------------

	.type		.nv.reservedSmem.offset0,@object
	.size		.nv.reservedSmem.offset0,0x4
	.type		.nv.reservedSmem.cap,@object
	.size		.nv.reservedSmem.cap,0x4
	.type		__assertfail,@function
